//
// Generated by NVIDIA NVVM Compiler
//
// Compiler Build ID: CL-36424714
// Cuda compilation tools, release 13.0, V13.0.88
// Based on NVVM 20.0.0
//

.version 9.0
.target sm_100
.address_size 64

	// .globl	bgemm_0_conv2d_0_fused_hfuse
.extern .func  (.param .b32 func_retval0) vprintf
(
	.param .b64 vprintf_param_0,
	.param .b64 vprintf_param_1
)
;
// _ZZ28bgemm_0_conv2d_0_fused_hfuseE8A_shared has been demoted
// _ZZ28bgemm_0_conv2d_0_fused_hfuseE8B_shared has been demoted
// _ZZ28bgemm_0_conv2d_0_fused_hfuseE15pad_temp_shared has been demoted
// _ZZ28bgemm_0_conv2d_0_fused_hfuseE13kernel_shared has been demoted
.global .align 1 .b8 $str[28] = {66, 108, 111, 99, 107, 58, 32, 37, 100, 32, 124, 32, 83, 77, 58, 32, 37, 100, 32, 45, 32, 72, 101, 114, 101, 33, 10};

.visible .entry bgemm_0_conv2d_0_fused_hfuse(
	.param .u64 .ptr .align 1 bgemm_0_conv2d_0_fused_hfuse_param_0,
	.param .u64 .ptr .align 1 bgemm_0_conv2d_0_fused_hfuse_param_1,
	.param .u64 .ptr .align 1 bgemm_0_conv2d_0_fused_hfuse_param_2,
	.param .u64 .ptr .align 1 bgemm_0_conv2d_0_fused_hfuse_param_3,
	.param .u64 .ptr .align 1 bgemm_0_conv2d_0_fused_hfuse_param_4,
	.param .u64 .ptr .align 1 bgemm_0_conv2d_0_fused_hfuse_param_5
)
.maxntid 96
{
	.local .align 8 .b8 	__local_depot0[8];
	.reg .b64 	%SP;
	.reg .b64 	%SPL;
	.reg .pred 	%p<19>;
	.reg .b16 	%rs<22>;
	.reg .b32 	%r<113>;
	.reg .b32 	%f<1007>;
	.reg .b64 	%rd<50>;
	// demoted variable
	.shared .align 4 .b8 _ZZ28bgemm_0_conv2d_0_fused_hfuseE8A_shared[2048];
	// demoted variable
	.shared .align 4 .b8 _ZZ28bgemm_0_conv2d_0_fused_hfuseE8B_shared[2048];
	// demoted variable
	.shared .align 4 .b8 _ZZ28bgemm_0_conv2d_0_fused_hfuseE15pad_temp_shared[72];
	// demoted variable
	.shared .align 4 .b8 _ZZ28bgemm_0_conv2d_0_fused_hfuseE13kernel_shared[512];
	mov.u64 	%SPL, __local_depot0;
	cvta.local.u64 	%SP, %SPL;
	ld.param.u64 	%rd15, [bgemm_0_conv2d_0_fused_hfuse_param_4];
	cvta.to.global.u64 	%rd1, %rd15;
	add.u64 	%rd16, %SP, 0;
	add.u64 	%rd17, %SPL, 0;
	// begin inline asm
	mov.u32 %r32, %smid;
	// end inline asm
	mov.u32 	%r33, %ctaid.x;
	st.local.v2.u32 	[%rd17], {%r33, %r32};
	mov.u64 	%rd18, $str;
	cvta.global.u64 	%rd19, %rd18;
	{ // callseq 0, 0
	.param .b64 param0;
	st.param.b64 	[param0], %rd19;
	.param .b64 param1;
	st.param.b64 	[param1], %rd16;
	.param .b32 retval0;
	call.uni (retval0), 
	vprintf, 
	(
	param0, 
	param1
	);
	ld.param.b32 	%r34, [retval0];
	} // callseq 0
	mov.u32 	%r2, %tid.x;
	setp.gt.u32 	%p1, %r2, 63;
	setp.gt.u32 	%p2, %r33, 1023;
	or.pred  	%p3, %p1, %p2;
	@%p3 bra 	$L__BB0_6;
	and.b32  	%r3, %r33, 7;
	shr.u32 	%r37, %r33, 3;
	and.b32  	%r4, %r37, 7;
	shr.u32 	%r5, %r33, 6;
	and.b32  	%r6, %r2, 7;
	shr.u32 	%r7, %r2, 3;
	shl.b32 	%r38, %r7, 8;
	mov.u32 	%r39, _ZZ28bgemm_0_conv2d_0_fused_hfuseE8A_shared;
	add.s32 	%r8, %r39, %r38;
	shl.b32 	%r40, %r2, 8;
	and.b32  	%r41, %r40, 1792;
	mov.u32 	%r42, _ZZ28bgemm_0_conv2d_0_fused_hfuseE8B_shared;
	add.s32 	%r9, %r42, %r41;
	mov.b32 	%r107, 0;
	mov.f32 	%f923, 0f00000000;
	mov.f32 	%f924, %f923;
	mov.f32 	%f925, %f923;
	mov.f32 	%f926, %f923;
	mov.f32 	%f927, %f923;
	mov.f32 	%f928, %f923;
	mov.f32 	%f929, %f923;
	mov.f32 	%f930, %f923;
	mov.f32 	%f931, %f923;
	mov.f32 	%f932, %f923;
	mov.f32 	%f933, %f923;
	mov.f32 	%f934, %f923;
	mov.f32 	%f935, %f923;
	mov.f32 	%f936, %f923;
	mov.f32 	%f937, %f923;
	mov.f32 	%f938, %f923;
	mov.f32 	%f939, %f923;
	mov.f32 	%f940, %f923;
	mov.f32 	%f941, %f923;
	mov.f32 	%f942, %f923;
	mov.f32 	%f943, %f923;
	mov.f32 	%f944, %f923;
	mov.f32 	%f945, %f923;
	mov.f32 	%f946, %f923;
	mov.f32 	%f947, %f923;
	mov.f32 	%f948, %f923;
	mov.f32 	%f949, %f923;
	mov.f32 	%f950, %f923;
	mov.f32 	%f951, %f923;
	mov.f32 	%f952, %f923;
	mov.f32 	%f953, %f923;
	mov.f32 	%f954, %f923;
	mov.f32 	%f955, %f923;
	mov.f32 	%f956, %f923;
	mov.f32 	%f957, %f923;
	mov.f32 	%f958, %f923;
	mov.f32 	%f959, %f923;
	mov.f32 	%f960, %f923;
	mov.f32 	%f961, %f923;
	mov.f32 	%f962, %f923;
	mov.f32 	%f963, %f923;
	mov.f32 	%f964, %f923;
	mov.f32 	%f965, %f923;
	mov.f32 	%f966, %f923;
	mov.f32 	%f967, %f923;
	mov.f32 	%f968, %f923;
	mov.f32 	%f969, %f923;
	mov.f32 	%f970, %f923;
	mov.f32 	%f971, %f923;
	mov.f32 	%f972, %f923;
	mov.f32 	%f973, %f923;
	mov.f32 	%f974, %f923;
	mov.f32 	%f975, %f923;
	mov.f32 	%f976, %f923;
	mov.f32 	%f977, %f923;
	mov.f32 	%f978, %f923;
	mov.f32 	%f979, %f923;
	mov.f32 	%f980, %f923;
	mov.f32 	%f981, %f923;
	mov.f32 	%f982, %f923;
	mov.f32 	%f983, %f923;
	mov.f32 	%f984, %f923;
	mov.f32 	%f985, %f923;
	mov.f32 	%f986, %f923;
$L__BB0_2:
	ld.param.u64 	%rd44, [bgemm_0_conv2d_0_fused_hfuse_param_1];
	ld.param.u64 	%rd43, [bgemm_0_conv2d_0_fused_hfuse_param_0];
	// begin inline asm
	bar.sync 1, 64;
	// end inline asm
	shl.b32 	%r44, %r107, 3;
	shl.b32 	%r45, %r5, 15;
	or.b32  	%r46, %r45, %r6;
	shl.b32 	%r47, %r7, 9;
	or.b32  	%r48, %r46, %r47;
	shl.b32 	%r49, %r4, 12;
	add.s32 	%r50, %r48, %r49;
	add.s32 	%r51, %r50, %r44;
	cvta.to.global.u64 	%rd20, %rd43;
	mul.wide.u32 	%rd21, %r51, 4;
	add.s64 	%rd22, %rd20, %rd21;
	ld.global.nc.f32 	%f394, [%rd22];
	shl.b32 	%r52, %r6, 2;
	shl.b32 	%r53, %r7, 8;
	or.b32  	%r54, %r53, %r52;
	mov.u32 	%r55, _ZZ28bgemm_0_conv2d_0_fused_hfuseE8A_shared;
	add.s32 	%r56, %r55, %r54;
	st.shared.f32 	[%r56], %f394;
	ld.global.nc.f32 	%f395, [%rd22+256];
	st.shared.f32 	[%r56+32], %f395;
	ld.global.nc.f32 	%f396, [%rd22+512];
	st.shared.f32 	[%r56+64], %f396;
	ld.global.nc.f32 	%f397, [%rd22+768];
	st.shared.f32 	[%r56+96], %f397;
	ld.global.nc.f32 	%f398, [%rd22+1024];
	st.shared.f32 	[%r56+128], %f398;
	ld.global.nc.f32 	%f399, [%rd22+1280];
	st.shared.f32 	[%r56+160], %f399;
	ld.global.nc.f32 	%f400, [%rd22+1536];
	st.shared.f32 	[%r56+192], %f400;
	ld.global.nc.f32 	%f401, [%rd22+1792];
	st.shared.f32 	[%r56+224], %f401;
	shl.b32 	%r57, %r3, 12;
	add.s32 	%r58, %r48, %r57;
	add.s32 	%r59, %r58, %r44;
	cvta.to.global.u64 	%rd23, %rd44;
	mul.wide.u32 	%rd24, %r59, 4;
	add.s64 	%rd25, %rd23, %rd24;
	ld.global.nc.f32 	%f402, [%rd25];
	mov.u32 	%r60, _ZZ28bgemm_0_conv2d_0_fused_hfuseE8B_shared;
	add.s32 	%r61, %r60, %r54;
	st.shared.f32 	[%r61], %f402;
	ld.global.nc.f32 	%f403, [%rd25+256];
	st.shared.f32 	[%r61+32], %f403;
	ld.global.nc.f32 	%f404, [%rd25+512];
	st.shared.f32 	[%r61+64], %f404;
	ld.global.nc.f32 	%f405, [%rd25+768];
	st.shared.f32 	[%r61+96], %f405;
	ld.global.nc.f32 	%f406, [%rd25+1024];
	st.shared.f32 	[%r61+128], %f406;
	ld.global.nc.f32 	%f407, [%rd25+1280];
	st.shared.f32 	[%r61+160], %f407;
	ld.global.nc.f32 	%f408, [%rd25+1536];
	st.shared.f32 	[%r61+192], %f408;
	ld.global.nc.f32 	%f409, [%rd25+1792];
	st.shared.f32 	[%r61+224], %f409;
	// begin inline asm
	bar.sync 1, 64;
	// end inline asm
	mov.b32 	%r108, 128;
$L__BB0_3:
	add.s32 	%r62, %r8, %r108;
	ld.shared.f32 	%f410, [%r62+-128];
	ld.shared.f32 	%f411, [%r62+-96];
	ld.shared.f32 	%f412, [%r62+-64];
	ld.shared.f32 	%f413, [%r62+-32];
	ld.shared.f32 	%f414, [%r62];
	ld.shared.f32 	%f415, [%r62+32];
	ld.shared.f32 	%f416, [%r62+64];
	ld.shared.f32 	%f417, [%r62+96];
	add.s32 	%r63, %r9, %r108;
	ld.shared.f32 	%f418, [%r63+96];
	ld.shared.f32 	%f419, [%r63+64];
	ld.shared.f32 	%f420, [%r63+32];
	ld.shared.f32 	%f421, [%r63];
	ld.shared.f32 	%f422, [%r63+-32];
	ld.shared.f32 	%f423, [%r63+-64];
	ld.shared.f32 	%f424, [%r63+-96];
	ld.shared.f32 	%f425, [%r63+-128];
	fma.rn.f32 	%f978, %f425, %f410, %f978;
	fma.rn.f32 	%f977, %f424, %f410, %f977;
	fma.rn.f32 	%f976, %f423, %f410, %f976;
	fma.rn.f32 	%f975, %f422, %f410, %f975;
	fma.rn.f32 	%f974, %f421, %f410, %f974;
	fma.rn.f32 	%f973, %f420, %f410, %f973;
	fma.rn.f32 	%f972, %f419, %f410, %f972;
	fma.rn.f32 	%f971, %f418, %f410, %f971;
	fma.rn.f32 	%f970, %f425, %f411, %f970;
	fma.rn.f32 	%f969, %f424, %f411, %f969;
	fma.rn.f32 	%f968, %f423, %f411, %f968;
	fma.rn.f32 	%f967, %f422, %f411, %f967;
	fma.rn.f32 	%f966, %f421, %f411, %f966;
	fma.rn.f32 	%f965, %f420, %f411, %f965;
	fma.rn.f32 	%f964, %f419, %f411, %f964;
	fma.rn.f32 	%f963, %f418, %f411, %f963;
	fma.rn.f32 	%f962, %f425, %f412, %f962;
	fma.rn.f32 	%f961, %f424, %f412, %f961;
	fma.rn.f32 	%f960, %f423, %f412, %f960;
	fma.rn.f32 	%f959, %f422, %f412, %f959;
	fma.rn.f32 	%f958, %f421, %f412, %f958;
	fma.rn.f32 	%f957, %f420, %f412, %f957;
	fma.rn.f32 	%f956, %f419, %f412, %f956;
	fma.rn.f32 	%f955, %f418, %f412, %f955;
	fma.rn.f32 	%f954, %f425, %f413, %f954;
	fma.rn.f32 	%f953, %f424, %f413, %f953;
	fma.rn.f32 	%f952, %f423, %f413, %f952;
	fma.rn.f32 	%f951, %f422, %f413, %f951;
	fma.rn.f32 	%f950, %f421, %f413, %f950;
	fma.rn.f32 	%f949, %f420, %f413, %f949;
	fma.rn.f32 	%f948, %f419, %f413, %f948;
	fma.rn.f32 	%f947, %f418, %f413, %f947;
	fma.rn.f32 	%f946, %f425, %f414, %f946;
	fma.rn.f32 	%f945, %f424, %f414, %f945;
	fma.rn.f32 	%f944, %f423, %f414, %f944;
	fma.rn.f32 	%f943, %f422, %f414, %f943;
	fma.rn.f32 	%f942, %f421, %f414, %f942;
	fma.rn.f32 	%f941, %f420, %f414, %f941;
	fma.rn.f32 	%f940, %f419, %f414, %f940;
	fma.rn.f32 	%f939, %f418, %f414, %f939;
	fma.rn.f32 	%f938, %f425, %f415, %f938;
	fma.rn.f32 	%f937, %f424, %f415, %f937;
	fma.rn.f32 	%f936, %f423, %f415, %f936;
	fma.rn.f32 	%f935, %f422, %f415, %f935;
	fma.rn.f32 	%f934, %f421, %f415, %f934;
	fma.rn.f32 	%f933, %f420, %f415, %f933;
	fma.rn.f32 	%f932, %f419, %f415, %f932;
	fma.rn.f32 	%f931, %f418, %f415, %f931;
	fma.rn.f32 	%f930, %f425, %f416, %f930;
	fma.rn.f32 	%f929, %f424, %f416, %f929;
	fma.rn.f32 	%f928, %f423, %f416, %f928;
	fma.rn.f32 	%f927, %f422, %f416, %f927;
	fma.rn.f32 	%f926, %f421, %f416, %f926;
	fma.rn.f32 	%f925, %f420, %f416, %f925;
	fma.rn.f32 	%f924, %f419, %f416, %f924;
	fma.rn.f32 	%f923, %f418, %f416, %f923;
	fma.rn.f32 	%f979, %f425, %f417, %f979;
	fma.rn.f32 	%f980, %f424, %f417, %f980;
	fma.rn.f32 	%f981, %f423, %f417, %f981;
	fma.rn.f32 	%f982, %f422, %f417, %f982;
	fma.rn.f32 	%f983, %f421, %f417, %f983;
	fma.rn.f32 	%f984, %f420, %f417, %f984;
	fma.rn.f32 	%f985, %f419, %f417, %f985;
	fma.rn.f32 	%f986, %f418, %f417, %f986;
	add.s32 	%r108, %r108, 4;
	setp.ne.s32 	%p4, %r108, 160;
	@%p4 bra 	$L__BB0_3;
	add.s32 	%r107, %r107, 1;
	setp.ne.s32 	%p5, %r107, 8;
	@%p5 bra 	$L__BB0_2;
	ld.param.u64 	%rd45, [bgemm_0_conv2d_0_fused_hfuse_param_2];
	shl.b32 	%r64, %r5, 18;
	shl.b32 	%r65, %r4, 15;
	shl.b32 	%r66, %r7, 12;
	shl.b32 	%r67, %r3, 6;
	shl.b32 	%r68, %r6, 3;
	or.b32  	%r69, %r66, %r64;
	or.b32  	%r70, %r69, %r67;
	or.b32  	%r71, %r70, %r68;
	add.s32 	%r72, %r71, %r65;
	cvta.to.global.u64 	%rd26, %rd45;
	mul.wide.u32 	%rd27, %r72, 4;
	add.s64 	%rd28, %rd26, %rd27;
	st.global.f32 	[%rd28], %f978;
	st.global.f32 	[%rd28+4], %f977;
	st.global.f32 	[%rd28+8], %f976;
	st.global.f32 	[%rd28+12], %f975;
	st.global.f32 	[%rd28+16], %f974;
	st.global.f32 	[%rd28+20], %f973;
	st.global.f32 	[%rd28+24], %f972;
	st.global.f32 	[%rd28+28], %f971;
	st.global.f32 	[%rd28+2048], %f970;
	st.global.f32 	[%rd28+2052], %f969;
	st.global.f32 	[%rd28+2056], %f968;
	st.global.f32 	[%rd28+2060], %f967;
	st.global.f32 	[%rd28+2064], %f966;
	st.global.f32 	[%rd28+2068], %f965;
	st.global.f32 	[%rd28+2072], %f964;
	st.global.f32 	[%rd28+2076], %f963;
	st.global.f32 	[%rd28+4096], %f962;
	st.global.f32 	[%rd28+4100], %f961;
	st.global.f32 	[%rd28+4104], %f960;
	st.global.f32 	[%rd28+4108], %f959;
	st.global.f32 	[%rd28+4112], %f958;
	st.global.f32 	[%rd28+4116], %f957;
	st.global.f32 	[%rd28+4120], %f956;
	st.global.f32 	[%rd28+4124], %f955;
	st.global.f32 	[%rd28+6144], %f954;
	st.global.f32 	[%rd28+6148], %f953;
	st.global.f32 	[%rd28+6152], %f952;
	st.global.f32 	[%rd28+6156], %f951;
	st.global.f32 	[%rd28+6160], %f950;
	st.global.f32 	[%rd28+6164], %f949;
	st.global.f32 	[%rd28+6168], %f948;
	st.global.f32 	[%rd28+6172], %f947;
	st.global.f32 	[%rd28+8192], %f946;
	st.global.f32 	[%rd28+8196], %f945;
	st.global.f32 	[%rd28+8200], %f944;
	st.global.f32 	[%rd28+8204], %f943;
	st.global.f32 	[%rd28+8208], %f942;
	st.global.f32 	[%rd28+8212], %f941;
	st.global.f32 	[%rd28+8216], %f940;
	st.global.f32 	[%rd28+8220], %f939;
	st.global.f32 	[%rd28+10240], %f938;
	st.global.f32 	[%rd28+10244], %f937;
	st.global.f32 	[%rd28+10248], %f936;
	st.global.f32 	[%rd28+10252], %f935;
	st.global.f32 	[%rd28+10256], %f934;
	st.global.f32 	[%rd28+10260], %f933;
	st.global.f32 	[%rd28+10264], %f932;
	st.global.f32 	[%rd28+10268], %f931;
	st.global.f32 	[%rd28+12288], %f930;
	st.global.f32 	[%rd28+12292], %f929;
	st.global.f32 	[%rd28+12296], %f928;
	st.global.f32 	[%rd28+12300], %f927;
	st.global.f32 	[%rd28+12304], %f926;
	st.global.f32 	[%rd28+12308], %f925;
	st.global.f32 	[%rd28+12312], %f924;
	st.global.f32 	[%rd28+12316], %f923;
	st.global.f32 	[%rd28+14336], %f979;
	st.global.f32 	[%rd28+14340], %f980;
	st.global.f32 	[%rd28+14344], %f981;
	st.global.f32 	[%rd28+14348], %f982;
	st.global.f32 	[%rd28+14352], %f983;
	st.global.f32 	[%rd28+14356], %f984;
	st.global.f32 	[%rd28+14360], %f985;
	st.global.f32 	[%rd28+14364], %f986;
$L__BB0_6:
	and.b32  	%r73, %r2, 112;
	setp.ne.s32 	%p6, %r73, 64;
	setp.gt.u32 	%p7, %r33, 1814;
	or.pred  	%p8, %p6, %p7;
	@%p8 bra 	$L__BB0_28;
	ld.param.u64 	%rd47, [bgemm_0_conv2d_0_fused_hfuse_param_5];
	cvt.u16.u32 	%rs1, %r33;
	mul.hi.u16 	%rs2, %rs1, 10725;
	sub.s16 	%rs3, %rs1, %rs2;
	shr.u16 	%rs4, %rs3, 1;
	add.s16 	%rs5, %rs4, %rs2;
	shr.u16 	%rs6, %rs5, 5;
	mul.lo.s16 	%rs7, %rs6, 55;
	sub.s16 	%rs8, %rs1, %rs7;
	cvt.u32.u16 	%r14, %rs8;
	and.b16  	%rs9, %rs6, 255;
	mul.lo.s16 	%rs10, %rs9, 117;
	shr.u16 	%rs11, %rs10, 8;
	sub.s16 	%rs12, %rs6, %rs11;
	and.b16  	%rs13, %rs12, 254;
	shr.u16 	%rs14, %rs13, 1;
	add.s16 	%rs15, %rs14, %rs11;
	shr.u16 	%rs16, %rs15, 3;
	mul.lo.s16 	%rs17, %rs16, 11;
	sub.s16 	%rs18, %rs6, %rs17;
	cvt.u32.u16 	%r75, %rs18;
	and.b32  	%r15, %r75, 255;
	mul.hi.u16 	%rs19, %rs1, 27731;
	shr.u16 	%rs20, %rs19, 8;
	cvt.u32.u16 	%r16, %rs20;
	add.s32 	%r17, %r2, -64;
	shl.b32 	%r76, %r17, 1;
	mul.hi.u32 	%r77, %r76, 954437177;
	shr.u32 	%r78, %r77, 1;
	and.b16  	%rs21, %rs18, 255;
	mul.wide.u16 	%r79, %rs21, 1120;
	mul.wide.u16 	%r80, %rs8, 2;
	shl.b32 	%r81, %r17, 3;
	mov.u32 	%r82, _ZZ28bgemm_0_conv2d_0_fused_hfuseE15pad_temp_shared;
	add.s32 	%r18, %r82, %r81;
	or.b32  	%r83, %r76, 1;
	mul.hi.u32 	%r84, %r83, 954437177;
	shr.u32 	%r85, %r84, 1;
	mul.lo.s32 	%r86, %r85, 12544;
	mul.lo.s32 	%r87, %r85, 9;
	sub.s32 	%r88, %r83, %r87;
	or.b32  	%r89, %r86, %r80;
	mad.lo.s32 	%r90, %r88, 112, %r89;
	mul.wide.u16 	%r91, %rs20, -28672;
	shl.b32 	%r92, %r17, 5;
	mov.u32 	%r93, _ZZ28bgemm_0_conv2d_0_fused_hfuseE13kernel_shared;
	add.s32 	%r19, %r93, %r92;
	shl.b32 	%r94, %r17, 4;
	sub.s32 	%r20, %r19, %r94;
	mad.lo.s32 	%r95, %r78, 11536, %r79;
	mul.lo.s32 	%r96, %r2, 224;
	add.s32 	%r97, %r95, %r96;
	add.s32 	%r111, %r97, %r80;
	mad.lo.s32 	%r98, %r85, 11536, %r79;
	add.s32 	%r99, %r98, %r96;
	add.s32 	%r110, %r99, %r80;
	mad.lo.s32 	%r109, %r2, 2304, %r91;
	add.s32 	%r100, %r111, -14336;
	mul.wide.u32 	%rd29, %r100, 4;
	add.s64 	%rd30, %rd29, %rd1;
	add.s64 	%rd49, %rd30, 452;
	mul.wide.u32 	%rd31, %r15, 4480;
	mul.wide.u32 	%rd32, %r90, 4;
	add.s64 	%rd33, %rd31, %rd32;
	add.s64 	%rd34, %rd33, %rd1;
	add.s64 	%rd48, %rd34, 452;
	cvta.to.global.u64 	%rd4, %rd47;
	mov.f32 	%f987, 0f00000000;
	mov.b32 	%r112, -147456;
	mov.f32 	%f988, %f987;
	mov.f32 	%f989, %f987;
	mov.f32 	%f990, %f987;
	mov.f32 	%f991, %f987;
	mov.f32 	%f992, %f987;
	mov.f32 	%f993, %f987;
	mov.f32 	%f994, %f987;
	mov.f32 	%f995, %f987;
	mov.f32 	%f996, %f987;
	mov.f32 	%f997, %f987;
	mov.f32 	%f998, %f987;
	mov.f32 	%f999, %f987;
	mov.f32 	%f1000, %f987;
	mov.f32 	%f1001, %f987;
	mov.f32 	%f1002, %f987;
	mov.f32 	%f1003, %f987;
	mov.f32 	%f1004, %f987;
	mov.f32 	%f1005, %f987;
	mov.f32 	%f1006, %f987;
$L__BB0_8:
	setp.gt.u32 	%p9, %r2, 72;
	// begin inline asm
	bar.sync 2, 32;
	// end inline asm
	@%p9 bra 	$L__BB0_10;
	add.s32 	%r101, %r111, -14336;
	mul.wide.u32 	%rd35, %r101, 4;
	add.s64 	%rd36, %rd1, %rd35;
	ld.global.nc.f32 	%f427, [%rd36];
	st.shared.f32 	[%r18], %f427;
	add.s32 	%r102, %r110, -14224;
	mul.wide.u32 	%rd37, %r102, 4;
	add.s64 	%rd38, %rd1, %rd37;
	ld.global.nc.f32 	%f428, [%rd38];
	st.shared.f32 	[%r18+4], %f428;
$L__BB0_10:
	setp.gt.u32 	%p10, %r2, 72;
	add.s32 	%r103, %r109, -147456;
	mul.wide.u32 	%rd39, %r103, 4;
	add.s64 	%rd7, %rd4, %rd39;
	ld.global.nc.f32 	%f429, [%rd7];
	st.shared.f32 	[%r19], %f429;
	ld.global.nc.f32 	%f430, [%rd7+36];
	st.shared.f32 	[%r19+4], %f430;
	ld.global.nc.f32 	%f431, [%rd7+2304];
	st.shared.f32 	[%r19+8], %f431;
	ld.global.nc.f32 	%f432, [%rd7+2340];
	st.shared.f32 	[%r19+12], %f432;
	ld.global.nc.f32 	%f433, [%rd7+4608];
	st.shared.f32 	[%r19+16], %f433;
	ld.global.nc.f32 	%f434, [%rd7+4644];
	st.shared.f32 	[%r19+20], %f434;
	ld.global.nc.f32 	%f435, [%rd7+6912];
	st.shared.f32 	[%r19+24], %f435;
	ld.global.nc.f32 	%f436, [%rd7+6948];
	st.shared.f32 	[%r19+28], %f436;
	// begin inline asm
	bar.sync 2, 32;
	// end inline asm
	ld.shared.f32 	%f437, [_ZZ28bgemm_0_conv2d_0_fused_hfuseE15pad_temp_shared];
	ld.shared.f32 	%f438, [%r20];
	fma.rn.f32 	%f439, %f437, %f438, %f987;
	ld.shared.f32 	%f440, [%r20+256];
	fma.rn.f32 	%f441, %f437, %f440, %f997;
	ld.shared.f32 	%f442, [_ZZ28bgemm_0_conv2d_0_fused_hfuseE15pad_temp_shared+8];
	fma.rn.f32 	%f443, %f442, %f438, %f989;
	fma.rn.f32 	%f444, %f442, %f440, %f999;
	ld.shared.f32 	%f445, [_ZZ28bgemm_0_conv2d_0_fused_hfuseE15pad_temp_shared+16];
	fma.rn.f32 	%f446, %f445, %f438, %f991;
	fma.rn.f32 	%f447, %f445, %f440, %f1001;
	ld.shared.f32 	%f448, [_ZZ28bgemm_0_conv2d_0_fused_hfuseE15pad_temp_shared+24];
	fma.rn.f32 	%f449, %f448, %f438, %f993;
	fma.rn.f32 	%f450, %f448, %f440, %f1003;
	ld.shared.f32 	%f451, [_ZZ28bgemm_0_conv2d_0_fused_hfuseE15pad_temp_shared+32];
	fma.rn.f32 	%f452, %f451, %f438, %f995;
	fma.rn.f32 	%f453, %f451, %f440, %f1005;
	ld.shared.f32 	%f454, [%r20+8];
	fma.rn.f32 	%f455, %f437, %f454, %f988;
	ld.shared.f32 	%f456, [%r20+264];
	fma.rn.f32 	%f457, %f437, %f456, %f998;
	fma.rn.f32 	%f458, %f442, %f454, %f990;
	fma.rn.f32 	%f459, %f442, %f456, %f1000;
	fma.rn.f32 	%f460, %f445, %f454, %f992;
	fma.rn.f32 	%f461, %f445, %f456, %f1002;
	fma.rn.f32 	%f462, %f448, %f454, %f994;
	fma.rn.f32 	%f463, %f448, %f456, %f1004;
	fma.rn.f32 	%f464, %f451, %f454, %f996;
	fma.rn.f32 	%f465, %f451, %f456, %f1006;
	ld.shared.f32 	%f466, [_ZZ28bgemm_0_conv2d_0_fused_hfuseE15pad_temp_shared+36];
	ld.shared.f32 	%f467, [%r20+4];
	fma.rn.f32 	%f213, %f466, %f467, %f439;
	ld.shared.f32 	%f468, [%r20+260];
	fma.rn.f32 	%f214, %f466, %f468, %f441;
	ld.shared.f32 	%f469, [_ZZ28bgemm_0_conv2d_0_fused_hfuseE15pad_temp_shared+44];
	fma.rn.f32 	%f215, %f469, %f467, %f443;
	fma.rn.f32 	%f216, %f469, %f468, %f444;
	ld.shared.f32 	%f470, [_ZZ28bgemm_0_conv2d_0_fused_hfuseE15pad_temp_shared+52];
	fma.rn.f32 	%f217, %f470, %f467, %f446;
	fma.rn.f32 	%f218, %f470, %f468, %f447;
	ld.shared.f32 	%f471, [_ZZ28bgemm_0_conv2d_0_fused_hfuseE15pad_temp_shared+60];
	fma.rn.f32 	%f219, %f471, %f467, %f449;
	fma.rn.f32 	%f220, %f471, %f468, %f450;
	ld.shared.f32 	%f472, [_ZZ28bgemm_0_conv2d_0_fused_hfuseE15pad_temp_shared+68];
	fma.rn.f32 	%f221, %f472, %f467, %f452;
	fma.rn.f32 	%f222, %f472, %f468, %f453;
	ld.shared.f32 	%f473, [%r20+12];
	fma.rn.f32 	%f223, %f466, %f473, %f455;
	ld.shared.f32 	%f474, [%r20+268];
	fma.rn.f32 	%f224, %f466, %f474, %f457;
	fma.rn.f32 	%f225, %f469, %f473, %f458;
	fma.rn.f32 	%f226, %f469, %f474, %f459;
	fma.rn.f32 	%f227, %f470, %f473, %f460;
	fma.rn.f32 	%f228, %f470, %f474, %f461;
	fma.rn.f32 	%f229, %f471, %f473, %f462;
	fma.rn.f32 	%f230, %f471, %f474, %f463;
	fma.rn.f32 	%f231, %f472, %f473, %f464;
	fma.rn.f32 	%f232, %f472, %f474, %f465;
	// begin inline asm
	bar.sync 2, 32;
	// end inline asm
	@%p10 bra 	$L__BB0_12;
	ld.global.nc.f32 	%f475, [%rd49+-448];
	st.shared.f32 	[%r18], %f475;
	ld.global.nc.f32 	%f476, [%rd48+-448];
	st.shared.f32 	[%r18+4], %f476;
$L__BB0_12:
	setp.gt.u32 	%p11, %r2, 72;
	ld.global.nc.f32 	%f477, [%rd7+4];
	st.shared.f32 	[%r19], %f477;
	ld.global.nc.f32 	%f478, [%rd7+40];
	st.shared.f32 	[%r19+4], %f478;
	ld.global.nc.f32 	%f479, [%rd7+2308];
	st.shared.f32 	[%r19+8], %f479;
	ld.global.nc.f32 	%f480, [%rd7+2344];
	st.shared.f32 	[%r19+12], %f480;
	ld.global.nc.f32 	%f481, [%rd7+4612];
	st.shared.f32 	[%r19+16], %f481;
	ld.global.nc.f32 	%f482, [%rd7+4648];
	st.shared.f32 	[%r19+20], %f482;
	ld.global.nc.f32 	%f483, [%rd7+6916];
	st.shared.f32 	[%r19+24], %f483;
	ld.global.nc.f32 	%f484, [%rd7+6952];
	st.shared.f32 	[%r19+28], %f484;
	// begin inline asm
	bar.sync 2, 32;
	// end inline asm
	ld.shared.f32 	%f485, [_ZZ28bgemm_0_conv2d_0_fused_hfuseE15pad_temp_shared];
	ld.shared.f32 	%f486, [%r20];
	fma.rn.f32 	%f487, %f485, %f486, %f213;
	ld.shared.f32 	%f488, [%r20+256];
	fma.rn.f32 	%f489, %f485, %f488, %f214;
	ld.shared.f32 	%f490, [_ZZ28bgemm_0_conv2d_0_fused_hfuseE15pad_temp_shared+8];
	fma.rn.f32 	%f491, %f490, %f486, %f215;
	fma.rn.f32 	%f492, %f490, %f488, %f216;
	ld.shared.f32 	%f493, [_ZZ28bgemm_0_conv2d_0_fused_hfuseE15pad_temp_shared+16];
	fma.rn.f32 	%f494, %f493, %f486, %f217;
	fma.rn.f32 	%f495, %f493, %f488, %f218;
	ld.shared.f32 	%f496, [_ZZ28bgemm_0_conv2d_0_fused_hfuseE15pad_temp_shared+24];
	fma.rn.f32 	%f497, %f496, %f486, %f219;
	fma.rn.f32 	%f498, %f496, %f488, %f220;
	ld.shared.f32 	%f499, [_ZZ28bgemm_0_conv2d_0_fused_hfuseE15pad_temp_shared+32];
	fma.rn.f32 	%f500, %f499, %f486, %f221;
	fma.rn.f32 	%f501, %f499, %f488, %f222;
	ld.shared.f32 	%f502, [%r20+8];
	fma.rn.f32 	%f503, %f485, %f502, %f223;
	ld.shared.f32 	%f504, [%r20+264];
	fma.rn.f32 	%f505, %f485, %f504, %f224;
	fma.rn.f32 	%f506, %f490, %f502, %f225;
	fma.rn.f32 	%f507, %f490, %f504, %f226;
	fma.rn.f32 	%f508, %f493, %f502, %f227;
	fma.rn.f32 	%f509, %f493, %f504, %f228;
	fma.rn.f32 	%f510, %f496, %f502, %f229;
	fma.rn.f32 	%f511, %f496, %f504, %f230;
	fma.rn.f32 	%f512, %f499, %f502, %f231;
	fma.rn.f32 	%f513, %f499, %f504, %f232;
	ld.shared.f32 	%f514, [_ZZ28bgemm_0_conv2d_0_fused_hfuseE15pad_temp_shared+36];
	ld.shared.f32 	%f515, [%r20+4];
	fma.rn.f32 	%f233, %f514, %f515, %f487;
	ld.shared.f32 	%f516, [%r20+260];
	fma.rn.f32 	%f234, %f514, %f516, %f489;
	ld.shared.f32 	%f517, [_ZZ28bgemm_0_conv2d_0_fused_hfuseE15pad_temp_shared+44];
	fma.rn.f32 	%f235, %f517, %f515, %f491;
	fma.rn.f32 	%f236, %f517, %f516, %f492;
	ld.shared.f32 	%f518, [_ZZ28bgemm_0_conv2d_0_fused_hfuseE15pad_temp_shared+52];
	fma.rn.f32 	%f237, %f518, %f515, %f494;
	fma.rn.f32 	%f238, %f518, %f516, %f495;
	ld.shared.f32 	%f519, [_ZZ28bgemm_0_conv2d_0_fused_hfuseE15pad_temp_shared+60];
	fma.rn.f32 	%f239, %f519, %f515, %f497;
	fma.rn.f32 	%f240, %f519, %f516, %f498;
	ld.shared.f32 	%f520, [_ZZ28bgemm_0_conv2d_0_fused_hfuseE15pad_temp_shared+68];
	fma.rn.f32 	%f241, %f520, %f515, %f500;
	fma.rn.f32 	%f242, %f520, %f516, %f501;
	ld.shared.f32 	%f521, [%r20+12];
	fma.rn.f32 	%f243, %f514, %f521, %f503;
	ld.shared.f32 	%f522, [%r20+268];
	fma.rn.f32 	%f244, %f514, %f522, %f505;
	fma.rn.f32 	%f245, %f517, %f521, %f506;
	fma.rn.f32 	%f246, %f517, %f522, %f507;
	fma.rn.f32 	%f247, %f518, %f521, %f508;
	fma.rn.f32 	%f248, %f518, %f522, %f509;
	fma.rn.f32 	%f249, %f519, %f521, %f510;
	fma.rn.f32 	%f250, %f519, %f522, %f511;
	fma.rn.f32 	%f251, %f520, %f521, %f512;
	fma.rn.f32 	%f252, %f520, %f522, %f513;
	// begin inline asm
	bar.sync 2, 32;
	// end inline asm
	@%p11 bra 	$L__BB0_14;
	ld.global.nc.f32 	%f523, [%rd49+-444];
	st.shared.f32 	[%r18], %f523;
	ld.global.nc.f32 	%f524, [%rd48+-444];
	st.shared.f32 	[%r18+4], %f524;
$L__BB0_14:
	setp.gt.u32 	%p12, %r2, 72;
	ld.global.nc.f32 	%f525, [%rd7+8];
	st.shared.f32 	[%r19], %f525;
	ld.global.nc.f32 	%f526, [%rd7+44];
	st.shared.f32 	[%r19+4], %f526;
	ld.global.nc.f32 	%f527, [%rd7+2312];
	st.shared.f32 	[%r19+8], %f527;
	ld.global.nc.f32 	%f528, [%rd7+2348];
	st.shared.f32 	[%r19+12], %f528;
	ld.global.nc.f32 	%f529, [%rd7+4616];
	st.shared.f32 	[%r19+16], %f529;
	ld.global.nc.f32 	%f530, [%rd7+4652];
	st.shared.f32 	[%r19+20], %f530;
	ld.global.nc.f32 	%f531, [%rd7+6920];
	st.shared.f32 	[%r19+24], %f531;
	ld.global.nc.f32 	%f532, [%rd7+6956];
	st.shared.f32 	[%r19+28], %f532;
	// begin inline asm
	bar.sync 2, 32;
	// end inline asm
	ld.shared.f32 	%f533, [_ZZ28bgemm_0_conv2d_0_fused_hfuseE15pad_temp_shared];
	ld.shared.f32 	%f534, [%r20];
	fma.rn.f32 	%f535, %f533, %f534, %f233;
	ld.shared.f32 	%f536, [%r20+256];
	fma.rn.f32 	%f537, %f533, %f536, %f234;
	ld.shared.f32 	%f538, [_ZZ28bgemm_0_conv2d_0_fused_hfuseE15pad_temp_shared+8];
	fma.rn.f32 	%f539, %f538, %f534, %f235;
	fma.rn.f32 	%f540, %f538, %f536, %f236;
	ld.shared.f32 	%f541, [_ZZ28bgemm_0_conv2d_0_fused_hfuseE15pad_temp_shared+16];
	fma.rn.f32 	%f542, %f541, %f534, %f237;
	fma.rn.f32 	%f543, %f541, %f536, %f238;
	ld.shared.f32 	%f544, [_ZZ28bgemm_0_conv2d_0_fused_hfuseE15pad_temp_shared+24];
	fma.rn.f32 	%f545, %f544, %f534, %f239;
	fma.rn.f32 	%f546, %f544, %f536, %f240;
	ld.shared.f32 	%f547, [_ZZ28bgemm_0_conv2d_0_fused_hfuseE15pad_temp_shared+32];
	fma.rn.f32 	%f548, %f547, %f534, %f241;
	fma.rn.f32 	%f549, %f547, %f536, %f242;
	ld.shared.f32 	%f550, [%r20+8];
	fma.rn.f32 	%f551, %f533, %f550, %f243;
	ld.shared.f32 	%f552, [%r20+264];
	fma.rn.f32 	%f553, %f533, %f552, %f244;
	fma.rn.f32 	%f554, %f538, %f550, %f245;
	fma.rn.f32 	%f555, %f538, %f552, %f246;
	fma.rn.f32 	%f556, %f541, %f550, %f247;
	fma.rn.f32 	%f557, %f541, %f552, %f248;
	fma.rn.f32 	%f558, %f544, %f550, %f249;
	fma.rn.f32 	%f559, %f544, %f552, %f250;
	fma.rn.f32 	%f560, %f547, %f550, %f251;
	fma.rn.f32 	%f561, %f547, %f552, %f252;
	ld.shared.f32 	%f562, [_ZZ28bgemm_0_conv2d_0_fused_hfuseE15pad_temp_shared+36];
	ld.shared.f32 	%f563, [%r20+4];
	fma.rn.f32 	%f253, %f562, %f563, %f535;
	ld.shared.f32 	%f564, [%r20+260];
	fma.rn.f32 	%f254, %f562, %f564, %f537;
	ld.shared.f32 	%f565, [_ZZ28bgemm_0_conv2d_0_fused_hfuseE15pad_temp_shared+44];
	fma.rn.f32 	%f255, %f565, %f563, %f539;
	fma.rn.f32 	%f256, %f565, %f564, %f540;
	ld.shared.f32 	%f566, [_ZZ28bgemm_0_conv2d_0_fused_hfuseE15pad_temp_shared+52];
	fma.rn.f32 	%f257, %f566, %f563, %f542;
	fma.rn.f32 	%f258, %f566, %f564, %f543;
	ld.shared.f32 	%f567, [_ZZ28bgemm_0_conv2d_0_fused_hfuseE15pad_temp_shared+60];
	fma.rn.f32 	%f259, %f567, %f563, %f545;
	fma.rn.f32 	%f260, %f567, %f564, %f546;
	ld.shared.f32 	%f568, [_ZZ28bgemm_0_conv2d_0_fused_hfuseE15pad_temp_shared+68];
	fma.rn.f32 	%f261, %f568, %f563, %f548;
	fma.rn.f32 	%f262, %f568, %f564, %f549;
	ld.shared.f32 	%f569, [%r20+12];
	fma.rn.f32 	%f263, %f562, %f569, %f551;
	ld.shared.f32 	%f570, [%r20+268];
	fma.rn.f32 	%f264, %f562, %f570, %f553;
	fma.rn.f32 	%f265, %f565, %f569, %f554;
	fma.rn.f32 	%f266, %f565, %f570, %f555;
	fma.rn.f32 	%f267, %f566, %f569, %f556;
	fma.rn.f32 	%f268, %f566, %f570, %f557;
	fma.rn.f32 	%f269, %f567, %f569, %f558;
	fma.rn.f32 	%f270, %f567, %f570, %f559;
	fma.rn.f32 	%f271, %f568, %f569, %f560;
	fma.rn.f32 	%f272, %f568, %f570, %f561;
	// begin inline asm
	bar.sync 2, 32;
	// end inline asm
	@%p12 bra 	$L__BB0_16;
	ld.global.nc.f32 	%f571, [%rd49+-4];
	st.shared.f32 	[%r18], %f571;
	ld.global.nc.f32 	%f572, [%rd48+-4];
	st.shared.f32 	[%r18+4], %f572;
$L__BB0_16:
	setp.gt.u32 	%p13, %r2, 72;
	ld.global.nc.f32 	%f573, [%rd7+12];
	st.shared.f32 	[%r19], %f573;
	ld.global.nc.f32 	%f574, [%rd7+48];
	st.shared.f32 	[%r19+4], %f574;
	ld.global.nc.f32 	%f575, [%rd7+2316];
	st.shared.f32 	[%r19+8], %f575;
	ld.global.nc.f32 	%f576, [%rd7+2352];
	st.shared.f32 	[%r19+12], %f576;
	ld.global.nc.f32 	%f577, [%rd7+4620];
	st.shared.f32 	[%r19+16], %f577;
	ld.global.nc.f32 	%f578, [%rd7+4656];
	st.shared.f32 	[%r19+20], %f578;
	ld.global.nc.f32 	%f579, [%rd7+6924];
	st.shared.f32 	[%r19+24], %f579;
	ld.global.nc.f32 	%f580, [%rd7+6960];
	st.shared.f32 	[%r19+28], %f580;
	// begin inline asm
	bar.sync 2, 32;
	// end inline asm
	ld.shared.f32 	%f581, [_ZZ28bgemm_0_conv2d_0_fused_hfuseE15pad_temp_shared];
	ld.shared.f32 	%f582, [%r20];
	fma.rn.f32 	%f583, %f581, %f582, %f253;
	ld.shared.f32 	%f584, [%r20+256];
	fma.rn.f32 	%f585, %f581, %f584, %f254;
	ld.shared.f32 	%f586, [_ZZ28bgemm_0_conv2d_0_fused_hfuseE15pad_temp_shared+8];
	fma.rn.f32 	%f587, %f586, %f582, %f255;
	fma.rn.f32 	%f588, %f586, %f584, %f256;
	ld.shared.f32 	%f589, [_ZZ28bgemm_0_conv2d_0_fused_hfuseE15pad_temp_shared+16];
	fma.rn.f32 	%f590, %f589, %f582, %f257;
	fma.rn.f32 	%f591, %f589, %f584, %f258;
	ld.shared.f32 	%f592, [_ZZ28bgemm_0_conv2d_0_fused_hfuseE15pad_temp_shared+24];
	fma.rn.f32 	%f593, %f592, %f582, %f259;
	fma.rn.f32 	%f594, %f592, %f584, %f260;
	ld.shared.f32 	%f595, [_ZZ28bgemm_0_conv2d_0_fused_hfuseE15pad_temp_shared+32];
	fma.rn.f32 	%f596, %f595, %f582, %f261;
	fma.rn.f32 	%f597, %f595, %f584, %f262;
	ld.shared.f32 	%f598, [%r20+8];
	fma.rn.f32 	%f599, %f581, %f598, %f263;
	ld.shared.f32 	%f600, [%r20+264];
	fma.rn.f32 	%f601, %f581, %f600, %f264;
	fma.rn.f32 	%f602, %f586, %f598, %f265;
	fma.rn.f32 	%f603, %f586, %f600, %f266;
	fma.rn.f32 	%f604, %f589, %f598, %f267;
	fma.rn.f32 	%f605, %f589, %f600, %f268;
	fma.rn.f32 	%f606, %f592, %f598, %f269;
	fma.rn.f32 	%f607, %f592, %f600, %f270;
	fma.rn.f32 	%f608, %f595, %f598, %f271;
	fma.rn.f32 	%f609, %f595, %f600, %f272;
	ld.shared.f32 	%f610, [_ZZ28bgemm_0_conv2d_0_fused_hfuseE15pad_temp_shared+36];
	ld.shared.f32 	%f611, [%r20+4];
	fma.rn.f32 	%f273, %f610, %f611, %f583;
	ld.shared.f32 	%f612, [%r20+260];
	fma.rn.f32 	%f274, %f610, %f612, %f585;
	ld.shared.f32 	%f613, [_ZZ28bgemm_0_conv2d_0_fused_hfuseE15pad_temp_shared+44];
	fma.rn.f32 	%f275, %f613, %f611, %f587;
	fma.rn.f32 	%f276, %f613, %f612, %f588;
	ld.shared.f32 	%f614, [_ZZ28bgemm_0_conv2d_0_fused_hfuseE15pad_temp_shared+52];
	fma.rn.f32 	%f277, %f614, %f611, %f590;
	fma.rn.f32 	%f278, %f614, %f612, %f591;
	ld.shared.f32 	%f615, [_ZZ28bgemm_0_conv2d_0_fused_hfuseE15pad_temp_shared+60];
	fma.rn.f32 	%f279, %f615, %f611, %f593;
	fma.rn.f32 	%f280, %f615, %f612, %f594;
	ld.shared.f32 	%f616, [_ZZ28bgemm_0_conv2d_0_fused_hfuseE15pad_temp_shared+68];
	fma.rn.f32 	%f281, %f616, %f611, %f596;
	fma.rn.f32 	%f282, %f616, %f612, %f597;
	ld.shared.f32 	%f617, [%r20+12];
	fma.rn.f32 	%f283, %f610, %f617, %f599;
	ld.shared.f32 	%f618, [%r20+268];
	fma.rn.f32 	%f284, %f610, %f618, %f601;
	fma.rn.f32 	%f285, %f613, %f617, %f602;
	fma.rn.f32 	%f286, %f613, %f618, %f603;
	fma.rn.f32 	%f287, %f614, %f617, %f604;
	fma.rn.f32 	%f288, %f614, %f618, %f605;
	fma.rn.f32 	%f289, %f615, %f617, %f606;
	fma.rn.f32 	%f290, %f615, %f618, %f607;
	fma.rn.f32 	%f291, %f616, %f617, %f608;
	fma.rn.f32 	%f292, %f616, %f618, %f609;
	// begin inline asm
	bar.sync 2, 32;
	// end inline asm
	@%p13 bra 	$L__BB0_18;
	ld.global.nc.f32 	%f619, [%rd49];
	st.shared.f32 	[%r18], %f619;
	ld.global.nc.f32 	%f620, [%rd48];
	st.shared.f32 	[%r18+4], %f620;
$L__BB0_18:
	setp.gt.u32 	%p14, %r2, 72;
	ld.global.nc.f32 	%f621, [%rd7+16];
	st.shared.f32 	[%r19], %f621;
	ld.global.nc.f32 	%f622, [%rd7+52];
	st.shared.f32 	[%r19+4], %f622;
	ld.global.nc.f32 	%f623, [%rd7+2320];
	st.shared.f32 	[%r19+8], %f623;
	ld.global.nc.f32 	%f624, [%rd7+2356];
	st.shared.f32 	[%r19+12], %f624;
	ld.global.nc.f32 	%f625, [%rd7+4624];
	st.shared.f32 	[%r19+16], %f625;
	ld.global.nc.f32 	%f626, [%rd7+4660];
	st.shared.f32 	[%r19+20], %f626;
	ld.global.nc.f32 	%f627, [%rd7+6928];
	st.shared.f32 	[%r19+24], %f627;
	ld.global.nc.f32 	%f628, [%rd7+6964];
	st.shared.f32 	[%r19+28], %f628;
	// begin inline asm
	bar.sync 2, 32;
	// end inline asm
	ld.shared.f32 	%f629, [_ZZ28bgemm_0_conv2d_0_fused_hfuseE15pad_temp_shared];
	ld.shared.f32 	%f630, [%r20];
	fma.rn.f32 	%f631, %f629, %f630, %f273;
	ld.shared.f32 	%f632, [%r20+256];
	fma.rn.f32 	%f633, %f629, %f632, %f274;
	ld.shared.f32 	%f634, [_ZZ28bgemm_0_conv2d_0_fused_hfuseE15pad_temp_shared+8];
	fma.rn.f32 	%f635, %f634, %f630, %f275;
	fma.rn.f32 	%f636, %f634, %f632, %f276;
	ld.shared.f32 	%f637, [_ZZ28bgemm_0_conv2d_0_fused_hfuseE15pad_temp_shared+16];
	fma.rn.f32 	%f638, %f637, %f630, %f277;
	fma.rn.f32 	%f639, %f637, %f632, %f278;
	ld.shared.f32 	%f640, [_ZZ28bgemm_0_conv2d_0_fused_hfuseE15pad_temp_shared+24];
	fma.rn.f32 	%f641, %f640, %f630, %f279;
	fma.rn.f32 	%f642, %f640, %f632, %f280;
	ld.shared.f32 	%f643, [_ZZ28bgemm_0_conv2d_0_fused_hfuseE15pad_temp_shared+32];
	fma.rn.f32 	%f644, %f643, %f630, %f281;
	fma.rn.f32 	%f645, %f643, %f632, %f282;
	ld.shared.f32 	%f646, [%r20+8];
	fma.rn.f32 	%f647, %f629, %f646, %f283;
	ld.shared.f32 	%f648, [%r20+264];
	fma.rn.f32 	%f649, %f629, %f648, %f284;
	fma.rn.f32 	%f650, %f634, %f646, %f285;
	fma.rn.f32 	%f651, %f634, %f648, %f286;
	fma.rn.f32 	%f652, %f637, %f646, %f287;
	fma.rn.f32 	%f653, %f637, %f648, %f288;
	fma.rn.f32 	%f654, %f640, %f646, %f289;
	fma.rn.f32 	%f655, %f640, %f648, %f290;
	fma.rn.f32 	%f656, %f643, %f646, %f291;
	fma.rn.f32 	%f657, %f643, %f648, %f292;
	ld.shared.f32 	%f658, [_ZZ28bgemm_0_conv2d_0_fused_hfuseE15pad_temp_shared+36];
	ld.shared.f32 	%f659, [%r20+4];
	fma.rn.f32 	%f293, %f658, %f659, %f631;
	ld.shared.f32 	%f660, [%r20+260];
	fma.rn.f32 	%f294, %f658, %f660, %f633;
	ld.shared.f32 	%f661, [_ZZ28bgemm_0_conv2d_0_fused_hfuseE15pad_temp_shared+44];
	fma.rn.f32 	%f295, %f661, %f659, %f635;
	fma.rn.f32 	%f296, %f661, %f660, %f636;
	ld.shared.f32 	%f662, [_ZZ28bgemm_0_conv2d_0_fused_hfuseE15pad_temp_shared+52];
	fma.rn.f32 	%f297, %f662, %f659, %f638;
	fma.rn.f32 	%f298, %f662, %f660, %f639;
	ld.shared.f32 	%f663, [_ZZ28bgemm_0_conv2d_0_fused_hfuseE15pad_temp_shared+60];
	fma.rn.f32 	%f299, %f663, %f659, %f641;
	fma.rn.f32 	%f300, %f663, %f660, %f642;
	ld.shared.f32 	%f664, [_ZZ28bgemm_0_conv2d_0_fused_hfuseE15pad_temp_shared+68];
	fma.rn.f32 	%f301, %f664, %f659, %f644;
	fma.rn.f32 	%f302, %f664, %f660, %f645;
	ld.shared.f32 	%f665, [%r20+12];
	fma.rn.f32 	%f303, %f658, %f665, %f647;
	ld.shared.f32 	%f666, [%r20+268];
	fma.rn.f32 	%f304, %f658, %f666, %f649;
	fma.rn.f32 	%f305, %f661, %f665, %f650;
	fma.rn.f32 	%f306, %f661, %f666, %f651;
	fma.rn.f32 	%f307, %f662, %f665, %f652;
	fma.rn.f32 	%f308, %f662, %f666, %f653;
	fma.rn.f32 	%f309, %f663, %f665, %f654;
	fma.rn.f32 	%f310, %f663, %f666, %f655;
	fma.rn.f32 	%f311, %f664, %f665, %f656;
	fma.rn.f32 	%f312, %f664, %f666, %f657;
	// begin inline asm
	bar.sync 2, 32;
	// end inline asm
	@%p14 bra 	$L__BB0_20;
	ld.global.nc.f32 	%f667, [%rd49+4];
	st.shared.f32 	[%r18], %f667;
	ld.global.nc.f32 	%f668, [%rd48+4];
	st.shared.f32 	[%r18+4], %f668;
$L__BB0_20:
	setp.gt.u32 	%p15, %r2, 72;
	ld.global.nc.f32 	%f669, [%rd7+20];
	st.shared.f32 	[%r19], %f669;
	ld.global.nc.f32 	%f670, [%rd7+56];
	st.shared.f32 	[%r19+4], %f670;
	ld.global.nc.f32 	%f671, [%rd7+2324];
	st.shared.f32 	[%r19+8], %f671;
	ld.global.nc.f32 	%f672, [%rd7+2360];
	st.shared.f32 	[%r19+12], %f672;
	ld.global.nc.f32 	%f673, [%rd7+4628];
	st.shared.f32 	[%r19+16], %f673;
	ld.global.nc.f32 	%f674, [%rd7+4664];
	st.shared.f32 	[%r19+20], %f674;
	ld.global.nc.f32 	%f675, [%rd7+6932];
	st.shared.f32 	[%r19+24], %f675;
	ld.global.nc.f32 	%f676, [%rd7+6968];
	st.shared.f32 	[%r19+28], %f676;
	// begin inline asm
	bar.sync 2, 32;
	// end inline asm
	ld.shared.f32 	%f677, [_ZZ28bgemm_0_conv2d_0_fused_hfuseE15pad_temp_shared];
	ld.shared.f32 	%f678, [%r20];
	fma.rn.f32 	%f679, %f677, %f678, %f293;
	ld.shared.f32 	%f680, [%r20+256];
	fma.rn.f32 	%f681, %f677, %f680, %f294;
	ld.shared.f32 	%f682, [_ZZ28bgemm_0_conv2d_0_fused_hfuseE15pad_temp_shared+8];
	fma.rn.f32 	%f683, %f682, %f678, %f295;
	fma.rn.f32 	%f684, %f682, %f680, %f296;
	ld.shared.f32 	%f685, [_ZZ28bgemm_0_conv2d_0_fused_hfuseE15pad_temp_shared+16];
	fma.rn.f32 	%f686, %f685, %f678, %f297;
	fma.rn.f32 	%f687, %f685, %f680, %f298;
	ld.shared.f32 	%f688, [_ZZ28bgemm_0_conv2d_0_fused_hfuseE15pad_temp_shared+24];
	fma.rn.f32 	%f689, %f688, %f678, %f299;
	fma.rn.f32 	%f690, %f688, %f680, %f300;
	ld.shared.f32 	%f691, [_ZZ28bgemm_0_conv2d_0_fused_hfuseE15pad_temp_shared+32];
	fma.rn.f32 	%f692, %f691, %f678, %f301;
	fma.rn.f32 	%f693, %f691, %f680, %f302;
	ld.shared.f32 	%f694, [%r20+8];
	fma.rn.f32 	%f695, %f677, %f694, %f303;
	ld.shared.f32 	%f696, [%r20+264];
	fma.rn.f32 	%f697, %f677, %f696, %f304;
	fma.rn.f32 	%f698, %f682, %f694, %f305;
	fma.rn.f32 	%f699, %f682, %f696, %f306;
	fma.rn.f32 	%f700, %f685, %f694, %f307;
	fma.rn.f32 	%f701, %f685, %f696, %f308;
	fma.rn.f32 	%f702, %f688, %f694, %f309;
	fma.rn.f32 	%f703, %f688, %f696, %f310;
	fma.rn.f32 	%f704, %f691, %f694, %f311;
	fma.rn.f32 	%f705, %f691, %f696, %f312;
	ld.shared.f32 	%f706, [_ZZ28bgemm_0_conv2d_0_fused_hfuseE15pad_temp_shared+36];
	ld.shared.f32 	%f707, [%r20+4];
	fma.rn.f32 	%f313, %f706, %f707, %f679;
	ld.shared.f32 	%f708, [%r20+260];
	fma.rn.f32 	%f314, %f706, %f708, %f681;
	ld.shared.f32 	%f709, [_ZZ28bgemm_0_conv2d_0_fused_hfuseE15pad_temp_shared+44];
	fma.rn.f32 	%f315, %f709, %f707, %f683;
	fma.rn.f32 	%f316, %f709, %f708, %f684;
	ld.shared.f32 	%f710, [_ZZ28bgemm_0_conv2d_0_fused_hfuseE15pad_temp_shared+52];
	fma.rn.f32 	%f317, %f710, %f707, %f686;
	fma.rn.f32 	%f318, %f710, %f708, %f687;
	ld.shared.f32 	%f711, [_ZZ28bgemm_0_conv2d_0_fused_hfuseE15pad_temp_shared+60];
	fma.rn.f32 	%f319, %f711, %f707, %f689;
	fma.rn.f32 	%f320, %f711, %f708, %f690;
	ld.shared.f32 	%f712, [_ZZ28bgemm_0_conv2d_0_fused_hfuseE15pad_temp_shared+68];
	fma.rn.f32 	%f321, %f712, %f707, %f692;
	fma.rn.f32 	%f322, %f712, %f708, %f693;
	ld.shared.f32 	%f713, [%r20+12];
	fma.rn.f32 	%f323, %f706, %f713, %f695;
	ld.shared.f32 	%f714, [%r20+268];
	fma.rn.f32 	%f324, %f706, %f714, %f697;
	fma.rn.f32 	%f325, %f709, %f713, %f698;
	fma.rn.f32 	%f326, %f709, %f714, %f699;
	fma.rn.f32 	%f327, %f710, %f713, %f700;
	fma.rn.f32 	%f328, %f710, %f714, %f701;
	fma.rn.f32 	%f329, %f711, %f713, %f702;
	fma.rn.f32 	%f330, %f711, %f714, %f703;
	fma.rn.f32 	%f331, %f712, %f713, %f704;
	fma.rn.f32 	%f332, %f712, %f714, %f705;
	// begin inline asm
	bar.sync 2, 32;
	// end inline asm
	@%p15 bra 	$L__BB0_22;
	ld.global.nc.f32 	%f715, [%rd49+444];
	st.shared.f32 	[%r18], %f715;
	ld.global.nc.f32 	%f716, [%rd48+444];
	st.shared.f32 	[%r18+4], %f716;
$L__BB0_22:
	setp.gt.u32 	%p16, %r2, 72;
	ld.global.nc.f32 	%f717, [%rd7+24];
	st.shared.f32 	[%r19], %f717;
	ld.global.nc.f32 	%f718, [%rd7+60];
	st.shared.f32 	[%r19+4], %f718;
	ld.global.nc.f32 	%f719, [%rd7+2328];
	st.shared.f32 	[%r19+8], %f719;
	ld.global.nc.f32 	%f720, [%rd7+2364];
	st.shared.f32 	[%r19+12], %f720;
	ld.global.nc.f32 	%f721, [%rd7+4632];
	st.shared.f32 	[%r19+16], %f721;
	ld.global.nc.f32 	%f722, [%rd7+4668];
	st.shared.f32 	[%r19+20], %f722;
	ld.global.nc.f32 	%f723, [%rd7+6936];
	st.shared.f32 	[%r19+24], %f723;
	ld.global.nc.f32 	%f724, [%rd7+6972];
	st.shared.f32 	[%r19+28], %f724;
	// begin inline asm
	bar.sync 2, 32;
	// end inline asm
	ld.shared.f32 	%f725, [_ZZ28bgemm_0_conv2d_0_fused_hfuseE15pad_temp_shared];
	ld.shared.f32 	%f726, [%r20];
	fma.rn.f32 	%f727, %f725, %f726, %f313;
	ld.shared.f32 	%f728, [%r20+256];
	fma.rn.f32 	%f729, %f725, %f728, %f314;
	ld.shared.f32 	%f730, [_ZZ28bgemm_0_conv2d_0_fused_hfuseE15pad_temp_shared+8];
	fma.rn.f32 	%f731, %f730, %f726, %f315;
	fma.rn.f32 	%f732, %f730, %f728, %f316;
	ld.shared.f32 	%f733, [_ZZ28bgemm_0_conv2d_0_fused_hfuseE15pad_temp_shared+16];
	fma.rn.f32 	%f734, %f733, %f726, %f317;
	fma.rn.f32 	%f735, %f733, %f728, %f318;
	ld.shared.f32 	%f736, [_ZZ28bgemm_0_conv2d_0_fused_hfuseE15pad_temp_shared+24];
	fma.rn.f32 	%f737, %f736, %f726, %f319;
	fma.rn.f32 	%f738, %f736, %f728, %f320;
	ld.shared.f32 	%f739, [_ZZ28bgemm_0_conv2d_0_fused_hfuseE15pad_temp_shared+32];
	fma.rn.f32 	%f740, %f739, %f726, %f321;
	fma.rn.f32 	%f741, %f739, %f728, %f322;
	ld.shared.f32 	%f742, [%r20+8];
	fma.rn.f32 	%f743, %f725, %f742, %f323;
	ld.shared.f32 	%f744, [%r20+264];
	fma.rn.f32 	%f745, %f725, %f744, %f324;
	fma.rn.f32 	%f746, %f730, %f742, %f325;
	fma.rn.f32 	%f747, %f730, %f744, %f326;
	fma.rn.f32 	%f748, %f733, %f742, %f327;
	fma.rn.f32 	%f749, %f733, %f744, %f328;
	fma.rn.f32 	%f750, %f736, %f742, %f329;
	fma.rn.f32 	%f751, %f736, %f744, %f330;
	fma.rn.f32 	%f752, %f739, %f742, %f331;
	fma.rn.f32 	%f753, %f739, %f744, %f332;
	ld.shared.f32 	%f754, [_ZZ28bgemm_0_conv2d_0_fused_hfuseE15pad_temp_shared+36];
	ld.shared.f32 	%f755, [%r20+4];
	fma.rn.f32 	%f333, %f754, %f755, %f727;
	ld.shared.f32 	%f756, [%r20+260];
	fma.rn.f32 	%f334, %f754, %f756, %f729;
	ld.shared.f32 	%f757, [_ZZ28bgemm_0_conv2d_0_fused_hfuseE15pad_temp_shared+44];
	fma.rn.f32 	%f335, %f757, %f755, %f731;
	fma.rn.f32 	%f336, %f757, %f756, %f732;
	ld.shared.f32 	%f758, [_ZZ28bgemm_0_conv2d_0_fused_hfuseE15pad_temp_shared+52];
	fma.rn.f32 	%f337, %f758, %f755, %f734;
	fma.rn.f32 	%f338, %f758, %f756, %f735;
	ld.shared.f32 	%f759, [_ZZ28bgemm_0_conv2d_0_fused_hfuseE15pad_temp_shared+60];
	fma.rn.f32 	%f339, %f759, %f755, %f737;
	fma.rn.f32 	%f340, %f759, %f756, %f738;
	ld.shared.f32 	%f760, [_ZZ28bgemm_0_conv2d_0_fused_hfuseE15pad_temp_shared+68];
	fma.rn.f32 	%f341, %f760, %f755, %f740;
	fma.rn.f32 	%f342, %f760, %f756, %f741;
	ld.shared.f32 	%f761, [%r20+12];
	fma.rn.f32 	%f343, %f754, %f761, %f743;
	ld.shared.f32 	%f762, [%r20+268];
	fma.rn.f32 	%f344, %f754, %f762, %f745;
	fma.rn.f32 	%f345, %f757, %f761, %f746;
	fma.rn.f32 	%f346, %f757, %f762, %f747;
	fma.rn.f32 	%f347, %f758, %f761, %f748;
	fma.rn.f32 	%f348, %f758, %f762, %f749;
	fma.rn.f32 	%f349, %f759, %f761, %f750;
	fma.rn.f32 	%f350, %f759, %f762, %f751;
	fma.rn.f32 	%f351, %f760, %f761, %f752;
	fma.rn.f32 	%f352, %f760, %f762, %f753;
	// begin inline asm
	bar.sync 2, 32;
	// end inline asm
	@%p16 bra 	$L__BB0_24;
	ld.global.nc.f32 	%f763, [%rd49+448];
	st.shared.f32 	[%r18], %f763;
	ld.global.nc.f32 	%f764, [%rd48+448];
	st.shared.f32 	[%r18+4], %f764;
$L__BB0_24:
	setp.gt.u32 	%p17, %r2, 72;
	ld.global.nc.f32 	%f765, [%rd7+28];
	st.shared.f32 	[%r19], %f765;
	ld.global.nc.f32 	%f766, [%rd7+64];
	st.shared.f32 	[%r19+4], %f766;
	ld.global.nc.f32 	%f767, [%rd7+2332];
	st.shared.f32 	[%r19+8], %f767;
	ld.global.nc.f32 	%f768, [%rd7+2368];
	st.shared.f32 	[%r19+12], %f768;
	ld.global.nc.f32 	%f769, [%rd7+4636];
	st.shared.f32 	[%r19+16], %f769;
	ld.global.nc.f32 	%f770, [%rd7+4672];
	st.shared.f32 	[%r19+20], %f770;
	ld.global.nc.f32 	%f771, [%rd7+6940];
	st.shared.f32 	[%r19+24], %f771;
	ld.global.nc.f32 	%f772, [%rd7+6976];
	st.shared.f32 	[%r19+28], %f772;
	// begin inline asm
	bar.sync 2, 32;
	// end inline asm
	ld.shared.f32 	%f773, [_ZZ28bgemm_0_conv2d_0_fused_hfuseE15pad_temp_shared];
	ld.shared.f32 	%f774, [%r20];
	fma.rn.f32 	%f775, %f773, %f774, %f333;
	ld.shared.f32 	%f776, [%r20+256];
	fma.rn.f32 	%f777, %f773, %f776, %f334;
	ld.shared.f32 	%f778, [_ZZ28bgemm_0_conv2d_0_fused_hfuseE15pad_temp_shared+8];
	fma.rn.f32 	%f779, %f778, %f774, %f335;
	fma.rn.f32 	%f780, %f778, %f776, %f336;
	ld.shared.f32 	%f781, [_ZZ28bgemm_0_conv2d_0_fused_hfuseE15pad_temp_shared+16];
	fma.rn.f32 	%f782, %f781, %f774, %f337;
	fma.rn.f32 	%f783, %f781, %f776, %f338;
	ld.shared.f32 	%f784, [_ZZ28bgemm_0_conv2d_0_fused_hfuseE15pad_temp_shared+24];
	fma.rn.f32 	%f785, %f784, %f774, %f339;
	fma.rn.f32 	%f786, %f784, %f776, %f340;
	ld.shared.f32 	%f787, [_ZZ28bgemm_0_conv2d_0_fused_hfuseE15pad_temp_shared+32];
	fma.rn.f32 	%f788, %f787, %f774, %f341;
	fma.rn.f32 	%f789, %f787, %f776, %f342;
	ld.shared.f32 	%f790, [%r20+8];
	fma.rn.f32 	%f791, %f773, %f790, %f343;
	ld.shared.f32 	%f792, [%r20+264];
	fma.rn.f32 	%f793, %f773, %f792, %f344;
	fma.rn.f32 	%f794, %f778, %f790, %f345;
	fma.rn.f32 	%f795, %f778, %f792, %f346;
	fma.rn.f32 	%f796, %f781, %f790, %f347;
	fma.rn.f32 	%f797, %f781, %f792, %f348;
	fma.rn.f32 	%f798, %f784, %f790, %f349;
	fma.rn.f32 	%f799, %f784, %f792, %f350;
	fma.rn.f32 	%f800, %f787, %f790, %f351;
	fma.rn.f32 	%f801, %f787, %f792, %f352;
	ld.shared.f32 	%f802, [_ZZ28bgemm_0_conv2d_0_fused_hfuseE15pad_temp_shared+36];
	ld.shared.f32 	%f803, [%r20+4];
	fma.rn.f32 	%f353, %f802, %f803, %f775;
	ld.shared.f32 	%f804, [%r20+260];
	fma.rn.f32 	%f354, %f802, %f804, %f777;
	ld.shared.f32 	%f805, [_ZZ28bgemm_0_conv2d_0_fused_hfuseE15pad_temp_shared+44];
	fma.rn.f32 	%f355, %f805, %f803, %f779;
	fma.rn.f32 	%f356, %f805, %f804, %f780;
	ld.shared.f32 	%f806, [_ZZ28bgemm_0_conv2d_0_fused_hfuseE15pad_temp_shared+52];
	fma.rn.f32 	%f357, %f806, %f803, %f782;
	fma.rn.f32 	%f358, %f806, %f804, %f783;
	ld.shared.f32 	%f807, [_ZZ28bgemm_0_conv2d_0_fused_hfuseE15pad_temp_shared+60];
	fma.rn.f32 	%f359, %f807, %f803, %f785;
	fma.rn.f32 	%f360, %f807, %f804, %f786;
	ld.shared.f32 	%f808, [_ZZ28bgemm_0_conv2d_0_fused_hfuseE15pad_temp_shared+68];
	fma.rn.f32 	%f361, %f808, %f803, %f788;
	fma.rn.f32 	%f362, %f808, %f804, %f789;
	ld.shared.f32 	%f809, [%r20+12];
	fma.rn.f32 	%f363, %f802, %f809, %f791;
	ld.shared.f32 	%f810, [%r20+268];
	fma.rn.f32 	%f364, %f802, %f810, %f793;
	fma.rn.f32 	%f365, %f805, %f809, %f794;
	fma.rn.f32 	%f366, %f805, %f810, %f795;
	fma.rn.f32 	%f367, %f806, %f809, %f796;
	fma.rn.f32 	%f368, %f806, %f810, %f797;
	fma.rn.f32 	%f369, %f807, %f809, %f798;
	fma.rn.f32 	%f370, %f807, %f810, %f799;
	fma.rn.f32 	%f371, %f808, %f809, %f800;
	fma.rn.f32 	%f372, %f808, %f810, %f801;
	// begin inline asm
	bar.sync 2, 32;
	// end inline asm
	@%p17 bra 	$L__BB0_26;
	ld.global.nc.f32 	%f811, [%rd49+452];
	st.shared.f32 	[%r18], %f811;
	ld.global.nc.f32 	%f812, [%rd48+452];
	st.shared.f32 	[%r18+4], %f812;
$L__BB0_26:
	ld.global.nc.f32 	%f813, [%rd7+32];
	st.shared.f32 	[%r19], %f813;
	ld.global.nc.f32 	%f814, [%rd7+68];
	st.shared.f32 	[%r19+4], %f814;
	ld.global.nc.f32 	%f815, [%rd7+2336];
	st.shared.f32 	[%r19+8], %f815;
	ld.global.nc.f32 	%f816, [%rd7+2372];
	st.shared.f32 	[%r19+12], %f816;
	ld.global.nc.f32 	%f817, [%rd7+4640];
	st.shared.f32 	[%r19+16], %f817;
	ld.global.nc.f32 	%f818, [%rd7+4676];
	st.shared.f32 	[%r19+20], %f818;
	ld.global.nc.f32 	%f819, [%rd7+6944];
	st.shared.f32 	[%r19+24], %f819;
	ld.global.nc.f32 	%f820, [%rd7+6980];
	st.shared.f32 	[%r19+28], %f820;
	// begin inline asm
	bar.sync 2, 32;
	// end inline asm
	ld.shared.f32 	%f821, [_ZZ28bgemm_0_conv2d_0_fused_hfuseE15pad_temp_shared];
	ld.shared.f32 	%f822, [%r20];
	fma.rn.f32 	%f823, %f821, %f822, %f353;
	ld.shared.f32 	%f824, [%r20+256];
	fma.rn.f32 	%f825, %f821, %f824, %f354;
	ld.shared.f32 	%f826, [_ZZ28bgemm_0_conv2d_0_fused_hfuseE15pad_temp_shared+8];
	fma.rn.f32 	%f827, %f826, %f822, %f355;
	fma.rn.f32 	%f828, %f826, %f824, %f356;
	ld.shared.f32 	%f829, [_ZZ28bgemm_0_conv2d_0_fused_hfuseE15pad_temp_shared+16];
	fma.rn.f32 	%f830, %f829, %f822, %f357;
	fma.rn.f32 	%f831, %f829, %f824, %f358;
	ld.shared.f32 	%f832, [_ZZ28bgemm_0_conv2d_0_fused_hfuseE15pad_temp_shared+24];
	fma.rn.f32 	%f833, %f832, %f822, %f359;
	fma.rn.f32 	%f834, %f832, %f824, %f360;
	ld.shared.f32 	%f835, [_ZZ28bgemm_0_conv2d_0_fused_hfuseE15pad_temp_shared+32];
	fma.rn.f32 	%f836, %f835, %f822, %f361;
	fma.rn.f32 	%f837, %f835, %f824, %f362;
	ld.shared.f32 	%f838, [%r20+8];
	fma.rn.f32 	%f839, %f821, %f838, %f363;
	ld.shared.f32 	%f840, [%r20+264];
	fma.rn.f32 	%f841, %f821, %f840, %f364;
	fma.rn.f32 	%f842, %f826, %f838, %f365;
	fma.rn.f32 	%f843, %f826, %f840, %f366;
	fma.rn.f32 	%f844, %f829, %f838, %f367;
	fma.rn.f32 	%f845, %f829, %f840, %f368;
	fma.rn.f32 	%f846, %f832, %f838, %f369;
	fma.rn.f32 	%f847, %f832, %f840, %f370;
	fma.rn.f32 	%f848, %f835, %f838, %f371;
	fma.rn.f32 	%f849, %f835, %f840, %f372;
	ld.shared.f32 	%f850, [_ZZ28bgemm_0_conv2d_0_fused_hfuseE15pad_temp_shared+36];
	ld.shared.f32 	%f851, [%r20+4];
	fma.rn.f32 	%f987, %f850, %f851, %f823;
	ld.shared.f32 	%f852, [%r20+260];
	fma.rn.f32 	%f997, %f850, %f852, %f825;
	ld.shared.f32 	%f853, [_ZZ28bgemm_0_conv2d_0_fused_hfuseE15pad_temp_shared+44];
	fma.rn.f32 	%f989, %f853, %f851, %f827;
	fma.rn.f32 	%f999, %f853, %f852, %f828;
	ld.shared.f32 	%f854, [_ZZ28bgemm_0_conv2d_0_fused_hfuseE15pad_temp_shared+52];
	fma.rn.f32 	%f991, %f854, %f851, %f830;
	fma.rn.f32 	%f1001, %f854, %f852, %f831;
	ld.shared.f32 	%f855, [_ZZ28bgemm_0_conv2d_0_fused_hfuseE15pad_temp_shared+60];
	fma.rn.f32 	%f993, %f855, %f851, %f833;
	fma.rn.f32 	%f1003, %f855, %f852, %f834;
	ld.shared.f32 	%f856, [_ZZ28bgemm_0_conv2d_0_fused_hfuseE15pad_temp_shared+68];
	fma.rn.f32 	%f995, %f856, %f851, %f836;
	fma.rn.f32 	%f1005, %f856, %f852, %f837;
	ld.shared.f32 	%f857, [%r20+12];
	fma.rn.f32 	%f988, %f850, %f857, %f839;
	ld.shared.f32 	%f858, [%r20+268];
	fma.rn.f32 	%f998, %f850, %f858, %f841;
	fma.rn.f32 	%f990, %f853, %f857, %f842;
	fma.rn.f32 	%f1000, %f853, %f858, %f843;
	fma.rn.f32 	%f992, %f854, %f857, %f844;
	fma.rn.f32 	%f1002, %f854, %f858, %f845;
	fma.rn.f32 	%f994, %f855, %f857, %f846;
	fma.rn.f32 	%f1004, %f855, %f858, %f847;
	fma.rn.f32 	%f996, %f856, %f857, %f848;
	fma.rn.f32 	%f1006, %f856, %f858, %f849;
	add.s32 	%r112, %r112, 18;
	add.s32 	%r111, %r111, 25088;
	add.s32 	%r110, %r110, 25088;
	add.s32 	%r109, %r109, 18;
	add.s64 	%rd49, %rd49, 100352;
	add.s64 	%rd48, %rd48, 100352;
	setp.ne.s32 	%p18, %r112, -146880;
	@%p18 bra 	$L__BB0_8;
	ld.param.u64 	%rd46, [bgemm_0_conv2d_0_fused_hfuse_param_3];
	mad.lo.s32 	%r104, %r17, 6050, %r14;
	mad.lo.s32 	%r105, %r16, 193600, %r104;
	mad.lo.s32 	%r106, %r15, 275, %r105;
	cvta.to.global.u64 	%rd40, %rd46;
	mul.wide.u32 	%rd41, %r106, 4;
	add.s64 	%rd42, %rd40, %rd41;
	st.global.f32 	[%rd42], %f987;
	st.global.f32 	[%rd42+387200], %f997;
	st.global.f32 	[%rd42+220], %f989;
	st.global.f32 	[%rd42+387420], %f999;
	st.global.f32 	[%rd42+440], %f991;
	st.global.f32 	[%rd42+387640], %f1001;
	st.global.f32 	[%rd42+660], %f993;
	st.global.f32 	[%rd42+387860], %f1003;
	st.global.f32 	[%rd42+880], %f995;
	st.global.f32 	[%rd42+388080], %f1005;
	st.global.f32 	[%rd42+12100], %f988;
	st.global.f32 	[%rd42+399300], %f998;
	st.global.f32 	[%rd42+12320], %f990;
	st.global.f32 	[%rd42+399520], %f1000;
	st.global.f32 	[%rd42+12540], %f992;
	st.global.f32 	[%rd42+399740], %f1002;
	st.global.f32 	[%rd42+12760], %f994;
	st.global.f32 	[%rd42+399960], %f1004;
	st.global.f32 	[%rd42+12980], %f996;
	st.global.f32 	[%rd42+400180], %f1006;
$L__BB0_28:
	ret;

}


// ===== COMPILED SASS (sm_100) =====

	.target	sm_100

	.elftype	@"ET_EXEC"


//--------------------- .note.nv.tkinfo           --------------------------
	.section	.note.nv.tkinfo,"",@"SHT_NOTE"
	.sectionflags	@"SHF_NOTE_NV_TKINFO"
	.tkinfo
        /*0018*/ 	.word	0x00000002
        /*0030*/ 	.string	""
        /*0030*/ 	.string	"ptxas"
        /*0030*/ 	.string	"Cuda compilation tools, release 13.0, V13.0.88"
        /*0030*/ 	.string	"Build cuda_13.0.r13.0/compiler.36424714_0"
        /*0030*/ 	.string	"-arch sm_100 -m 64 "



//--------------------- .note.nv.cuinfo           --------------------------
	.section	.note.nv.cuinfo,"",@"SHT_NOTE"
	.sectionflags	@"SHF_NOTE_NV_CUINFO"
        /*0018*/ 	.short	0x0002
        /*001a*/ 	.short	0x0064
        /*001c*/ 	.short	0x0082
	.zero		2


//--------------------- .nv.info                  --------------------------
	.section	.nv.info,"",@"SHT_CUDA_INFO"
	.align	4


	//----- nvinfo : EIATTR_REGCOUNT
	.align		4
        /*0000*/ 	.byte	0x04, 0x2f
        /*0002*/ 	.short	(.L_2 - .L_1)
	.align		4
.L_1:
        /*0004*/ 	.word	index@(bgemm_0_conv2d_0_fused_hfuse)
        /*0008*/ 	.word	0x00000060


	//----- nvinfo : EIATTR_FRAME_SIZE
	.align		4
.L_2:
        /*000c*/ 	.byte	0x04, 0x11
        /*000e*/ 	.short	(.L_4 - .L_3)
	.align		4
.L_3:
        /*0010*/ 	.word	index@(bgemm_0_conv2d_0_fused_hfuse)
        /*0014*/ 	.word	0x00000008


	//----- nvinfo : EIATTR_MIN_STACK_SIZE
	.align		4
.L_4:
        /*0018*/ 	.byte	0x04, 0x12
        /*001a*/ 	.short	(.L_6 - .L_5)
	.align		4
.L_5:
        /*001c*/ 	.word	index@(bgemm_0_conv2d_0_fused_hfuse)
        /*0020*/ 	.word	0x00000008
.L_6:


//--------------------- .nv.compat                --------------------------
	.section	.nv.compat,"",@"SHT_CUDA_COMPAT_INFO"
	.align	4
        /*0000*/ 	.byte	0x02, 0x09, 0x00, 0x00, 0x02, 0x02, 0x01, 0x00, 0x02, 0x05, 0x05, 0x00, 0x03, 0x07, 0x01, 0x01
        /*0010*/ 	.byte	0x02, 0x03, 0x00, 0x00, 0x02, 0x06, 0x01, 0x00, 0x04, 0x0b, 0x08, 0x00, 0x09, 0x00, 0x00, 0x00
        /*0020*/ 	.byte	0x00, 0x00, 0x00, 0x00


//--------------------- .nv.info.bgemm_0_conv2d_0_fused_hfuse --------------------------
	.section	.nv.info.bgemm_0_conv2d_0_fused_hfuse,"",@"SHT_CUDA_INFO"
	.sectionflags	@""
	.align	4


	//----- nvinfo : EIATTR_CUDA_API_VERSION
	.align		4
        /*0000*/ 	.byte	0x04, 0x37
        /*0002*/ 	.short	(.L_8 - .L_7)
.L_7:
        /*0004*/ 	.word	0x00000082


	//----- nvinfo : EIATTR_KPARAM_INFO
	.align		4
.L_8:
        /*0008*/ 	.byte	0x04, 0x17
        /*000a*/ 	.short	(.L_10 - .L_9)
.L_9:
        /*000c*/ 	.word	0x00000000
        /*0010*/ 	.short	0x0005
        /*0012*/ 	.short	0x0028
        /*0014*/ 	.byte	0x00, 0xf5, 0x21, 0x00


	//----- nvinfo : EIATTR_KPARAM_INFO
	.align		4
.L_10:
        /*0018*/ 	.byte	0x04, 0x17
        /*001a*/ 	.short	(.L_12 - .L_11)
.L_11:
        /*001c*/ 	.word	0x00000000
        /*0020*/ 	.short	0x0004
        /*0022*/ 	.short	0x0020
        /*0024*/ 	.byte	0x00, 0xf5, 0x21, 0x00


	//----- nvinfo : EIATTR_KPARAM_INFO
	.align		4
.L_12:
        /*0028*/ 	.byte	0x04, 0x17
        /*002a*/ 	.short	(.L_14 - .L_13)
.L_13:
        /*002c*/ 	.word	0x00000000
        /*0030*/ 	.short	0x0003
        /*0032*/ 	.short	0x0018
        /*0034*/ 	.byte	0x00, 0xf5, 0x21, 0x00


	//----- nvinfo : EIATTR_KPARAM_INFO
	.align		4
.L_14:
        /*0038*/ 	.byte	0x04, 0x17
        /*003a*/ 	.short	(.L_16 - .L_15)
.L_15:
        /*003c*/ 	.word	0x00000000
        /*0040*/ 	.short	0x0002
        /*0042*/ 	.short	0x0010
        /*0044*/ 	.byte	0x00, 0xf5, 0x21, 0x00


	//----- nvinfo : EIATTR_KPARAM_INFO
	.align		4
.L_16:
        /*0048*/ 	.byte	0x04, 0x17
        /*004a*/ 	.short	(.L_18 - .L_17)
.L_17:
        /*004c*/ 	.word	0x00000000
        /*0050*/ 	.short	0x0001
        /*0052*/ 	.short	0x0008
        /*0054*/ 	.byte	0x00, 0xf5, 0x21, 0x00


	//----- nvinfo : EIATTR_KPARAM_INFO
	.align		4
.L_18:
        /*0058*/ 	.byte	0x04, 0x17
        /*005a*/ 	.short	(.L_20 - .L_19)
.L_19:
        /*005c*/ 	.word	0x00000000
        /*0060*/ 	.short	0x0000
        /*0062*/ 	.short	0x0000
        /*0064*/ 	.byte	0x00, 0xf5, 0x21, 0x00


	//----- nvinfo : EIATTR_SPARSE_MMA_MASK
	.align		4
.L_20:
        /*0068*/ 	.byte	0x03, 0x50
        /*006a*/ 	.short	0x0000


	//----- nvinfo : EIATTR_MAXREG_COUNT
	.align		4
        /*006c*/ 	.byte	0x03, 0x1b
        /*006e*/ 	.short	0x00ff


	//----- nvinfo : EIATTR_NUM_BARRIERS
	.align		4
        /*0070*/ 	.byte	0x02, 0x4c
        /*0072*/ 	.byte	0x03
	.zero		1


	//----- nvinfo : EIATTR_EXTERNS
	.align		4
        /*0074*/ 	.byte	0x04, 0x0f
        /*0076*/ 	.short	(.L_22 - .L_21)


	//   ....[0]....
	.align		4
.L_21:
        /*0078*/ 	.word	index@(vprintf)


	//----- nvinfo : EIATTR_MERCURY_ISA_VERSION
	.align		4
.L_22:
        /*007c*/ 	.byte	0x03, 0x5f
        /*007e*/ 	.short	0x0101


	//----- nvinfo : EIATTR_UNUSED_LOAD_BYTE_OFFSET
	.align		4
        /*0080*/ 	.byte	0x04, 0x44
        /*0082*/ 	.short	(.L_24 - .L_23)


	//   ....[0]....
.L_23:
        /*0084*/ 	.word	0x00002430
        /*0088*/ 	.word	0x0000f0ff


	//   ....[1]....
        /*008c*/ 	.word	0x00002910
        /*0090*/ 	.word	0x0000f0ff


	//   ....[2]....
        /*0094*/ 	.word	0x00002f20
        /*0098*/ 	.word	0x0000f0ff


	//   ....[3]....
        /*009c*/ 	.word	0x000032c0
        /*00a0*/ 	.word	0x0000f0ff


	//   ....[4]....
        /*00a4*/ 	.word	0x00003a20
        /*00a8*/ 	.word	0x0000f0ff


	//   ....[5]....
        /*00ac*/ 	.word	0x00003f30
        /*00b0*/ 	.word	0x0000f0ff


	//   ....[6]....
        /*00b4*/ 	.word	0x00004350
        /*00b8*/ 	.word	0x0000f0ff


	//   ....[7]....
        /*00bc*/ 	.word	0x00004750
        /*00c0*/ 	.word	0x0000f0ff


	//   ....[8]....
        /*00c4*/ 	.word	0x000049b0
        /*00c8*/ 	.word	0x0000f0ff


	//----- nvinfo : EIATTR_VRC_CTA_INIT_COUNT
	.align		4
.L_24:
        /*00cc*/ 	.byte	0x02, 0x4a
	.zero		1
	.zero		1


	//----- nvinfo : EIATTR_SYSCALL_OFFSETS
	.align		4
        /*00d0*/ 	.byte	0x04, 0x46
        /*00d2*/ 	.short	(.L_26 - .L_25)


	//   ....[0]....
.L_25:
        /*00d4*/ 	.word	0x000000f0


	//----- nvinfo : EIATTR_EXIT_INSTR_OFFSETS
	.align		4
.L_26:
        /*00d8*/ 	.byte	0x04, 0x1c
        /*00da*/ 	.short	(.L_28 - .L_27)


	//   ....[0]....
.L_27:
        /*00dc*/ 	.word	0x00001540


	//   ....[1]....
        /*00e0*/ 	.word	0x00005280


	//----- nvinfo : EIATTR_MAX_THREADS
	.align		4
.L_28:
        /*00e4*/ 	.byte	0x04, 0x05
        /*00e6*/ 	.short	(.L_30 - .L_29)
.L_29:
        /*00e8*/ 	.word	0x00000060
        /*00ec*/ 	.word	0x00000001
        /*00f0*/ 	.word	0x00000001


	//----- nvinfo : EIATTR_CRS_STACK_SIZE
	.align		4
.L_30:
        /*00f4*/ 	.byte	0x04, 0x1e
        /*00f6*/ 	.short	(.L_32 - .L_31)
.L_31:
        /*00f8*/ 	.word	0x00000000


	//----- nvinfo : EIATTR_CBANK_PARAM_SIZE
	.align		4
.L_32:
        /*00fc*/ 	.byte	0x03, 0x19
        /*00fe*/ 	.short	0x0030


	//----- nvinfo : EIATTR_PARAM_CBANK
	.align		4
        /*0100*/ 	.byte	0x04, 0x0a
        /*0102*/ 	.short	(.L_34 - .L_33)
	.align		4
.L_33:
        /*0104*/ 	.word	index@(.nv.constant0.bgemm_0_conv2d_0_fused_hfuse)
        /*0108*/ 	.short	0x0380
        /*010a*/ 	.short	0x0030


	//----- nvinfo : EIATTR_SW_WAR
	.align		4
.L_34:
        /*010c*/ 	.byte	0x04, 0x36
        /*010e*/ 	.short	(.L_36 - .L_35)
.L_35:
        /*0110*/ 	.word	0x00000008
.L_36:


//--------------------- .nv.callgraph             --------------------------
	.section	.nv.callgraph,"",@"SHT_CUDA_CALLGRAPH"
	.align	4
	.sectionentsize	8
	.align		4
        /*0000*/ 	.word	0x00000000
	.align		4
        /*0004*/ 	.word	0xffffffff
	.align		4
        /*0008*/ 	.word	index@(bgemm_0_conv2d_0_fused_hfuse)
	.align		4
        /*000c*/ 	.word	index@(vprintf)
	.align		4
        /*0010*/ 	.word	0x00000000
	.align		4
        /*0014*/ 	.word	0xfffffffe
	.align		4
        /*0018*/ 	.word	0x00000000
	.align		4
        /*001c*/ 	.word	0xfffffffd
	.align		4
        /*0020*/ 	.word	0x00000000
	.align		4
        /*0024*/ 	.word	0xfffffffc


//--------------------- .nv.constant4             --------------------------
	.section	.nv.constant4,"a",@progbits
	.align	8
	.align		8
.nv.constant4:
        /*0000*/ 	.dword	vprintf
	.align		8
        /*0008*/ 	.dword	$str


//--------------------- .text.bgemm_0_conv2d_0_fused_hfuse --------------------------
	.section	.text.bgemm_0_conv2d_0_fused_hfuse,"ax",@progbits
	.align	128
        .global         bgemm_0_conv2d_0_fused_hfuse
        .type           bgemm_0_conv2d_0_fused_hfuse,@function
        .size           bgemm_0_conv2d_0_fused_hfuse,(.L_x_7 - bgemm_0_conv2d_0_fused_hfuse)
        .other          bgemm_0_conv2d_0_fused_hfuse,@"STO_CUDA_ENTRY STV_DEFAULT"
bgemm_0_conv2d_0_fused_hfuse:
.text.bgemm_0_conv2d_0_fused_hfuse:
[----:B------:R-:W0:Y:S01]  /*0000*/  LDC R1, c[0x0][0x37c] ;  /* 0x0000df00ff017b82 */ /* 0x000e220000000800 */
[----:B------:R-:W1:Y:S01]  /*0010*/  LDCU UR5, c[0x0][0x2fc] ;  /* 0x00005f80ff0577ac */ /* 0x000e620008000800 */
[----:B------:R-:W2:Y:S01]  /*0020*/  S2R R16, SR_CTAID.X ;  /* 0x0000000000107919 */ /* 0x000ea20000002500 */
[----:B0-----:R-:W-:Y:S02]  /*0030*/  IADD3 R1, PT, PT, R1, -0x8, RZ ;  /* 0xfffffff801017810 */ /* 0x001fe40007ffe0ff */
[----:B------:R-:W-:Y:S01]  /*0040*/  MOV R0, 0x0 ;  /* 0x0000000000007802 */ /* 0x000fe20000000f00 */
[----:B------:R-:W2:Y:S01]  /*0050*/  S2R R17, SR_VIRTUALSMID ;  /* 0x0000000000117919 */ /* 0x000ea20000004300 */
[----:B------:R-:W0:Y:S02]  /*0060*/  LDCU UR4, c[0x0][0x2f8] ;  /* 0x00005f00ff0477ac */ /* 0x000e240008000800 */
[----:B------:R3:W4:Y:S01]  /*0070*/  LDC.64 R2, c[0x4][R0] ;  /* 0x0100000000027b82 */ /* 0x0007220000000a00 */
[----:B------:R-:W5:Y:S01]  /*0080*/  LDCU.64 UR6, c[0x4][0x8] ;  /* 0x01000100ff0677ac */ /* 0x000f620008000a00 */
[----:B0-----:R-:W-:-:S02]  /*0090*/  IADD3 R6, P0, PT, R1, UR4, RZ ;  /* 0x0000000401067c10 */ /* 0x001fc4000ff1e0ff */
[----:B-----5:R-:W-:Y:S02]  /*00a0*/  MOV R4, UR6 ;  /* 0x0000000600047c02 */ /* 0x020fe40008000f00 */
[----:B------:R-:W-:Y:S02]  /*00b0*/  MOV R5, UR7 ;  /* 0x0000000700057c02 */ /* 0x000fe40008000f00 */
[----:B-1----:R-:W-:Y:S01]  /*00c0*/  IADD3.X R7, PT, PT, RZ, UR5, RZ, P0, !PT ;  /* 0x00000005ff077c10 */ /* 0x002fe200087fe4ff */
[----:B--2---:R3:W-:Y:S06]  /*00d0*/  STL.64 [R1], R16 ;  /* 0x0000001001007387 */ /* 0x0047ec0000100a00 */
[----:B------:R-:W-:-:S07]  /*00e0*/  LEPC R20, `(.L_x_0) ;  /* 0x000000001014794e */ /* 0x000fce0000000000 */
[----:B---34-:R-:W-:Y:S05]  /*00f0*/  CALL.ABS.NOINC R2 ;  /* 0x0000000002007343 */ /* 0x018fea0003c00000 */
.L_x_0:
[----:B------:R-:W0:Y:S01]  /*0100*/  S2R R2, SR_TID.X ;  /* 0x0000000000027919 */ /* 0x000e220000002100 */
[----:B------:R-:W-:-:S04]  /*0110*/  ISETP.GT.U32.AND P0, PT, R16, 0x3ff, PT ;  /* 0x000003ff1000780c */ /* 0x000fc80003f04070 */
[----:B0-----:R-:W-:-:S13]  /*0120*/  ISETP.GT.U32.OR P0, PT, R2, 0x3f, P0 ;  /* 0x0000003f0200780c */ /* 0x001fda0000704470 */
[----:B------:R-:W-:Y:S05]  /*0130*/  @P0 BRA `(.L_x_1) ;  /* 0x0000001000f00947 */ /* 0x000fea0003800000 */
[----:B------:R-:W0:Y:S01]  /*0140*/  S2UR UR6, SR_CgaCtaId ;  /* 0x00000000000679c3 */ /* 0x000e220000008800 */
[----:B------:R-:W-:Y:S01]  /*0150*/  UMOV UR4, 0x400 ;  /* 0x0000040000047882 */ /* 0x000fe20000000000 */
[----:B------:R-:W-:Y:S01]  /*0160*/  SHF.R.U32.HI R50, RZ, 0x3, R2 ;  /* 0x00000003ff327819 */ /* 0x000fe20000011602 */
[----:B------:R-:W-:Y:S01]  /*0170*/  UIADD3 UR5, UPT, UPT, UR4, 0x800, URZ ;  /* 0x0000080004057890 */ /* 0x000fe2000fffe0ff */
[----:B------:R-:W-:Y:S01]  /*0180*/  SHF.L.U32 R2, R2, 0x8, RZ ;  /* 0x0000000802027819 */ /* 0x000fe200000006ff */
[----:B------:R-:W-:Y:S01]  /*0190*/  HFMA2 R17, -RZ, RZ, 0, 0 ;  /* 0x00000000ff117431 */ /* 0x000fe200000001ff */
[----:B------:R-:W-:Y:S01]  /*01a0*/  CS2R R48, SRZ ;  /* 0x0000000000307805 */ /* 0x000fe2000001ff00 */
[----:B------:R-:W-:Y:S01]  /*01b0*/  HFMA2 R53, -RZ, RZ, 0, 0 ;  /* 0x00000000ff357431 */ /* 0x000fe200000001ff */
[----:B------:R-:W-:Y:S01]  /*01c0*/  LOP3.LUT R2, R2, 0x700, RZ, 0xc0, !PT ;  /* 0x0000070002027812 */ /* 0x000fe200078ec0ff */
[----:B------:R-:W-:Y:S01]  /*01d0*/  HFMA2 R57, -RZ, RZ, 0, 0 ;  /* 0x00000000ff397431 */ /* 0x000fe200000001ff */
[----:B------:R-:W-:Y:S01]  /*01e0*/  CS2R R6, SRZ ;  /* 0x0000000000067805 */ /* 0x000fe2000001ff00 */
        /* <DEDUP_REMOVED lines=13> */
[----:B0-----:R-:W-:Y:S01]  /*02c0*/  ULEA UR4, UR6, UR4, 0x18 ;  /* 0x0000000406047291 */ /* 0x001fe2000f8ec0ff */
[----:B------:R-:W-:Y:S01]  /*02d0*/  HFMA2 R91, -RZ, RZ, 0, 0 ;  /* 0x00000000ff5b7431 */ /* 0x000fe200000001ff */
[----:B------:R-:W-:Y:S01]  /*02e0*/  ULEA UR5, UR6, UR5, 0x18 ;  /* 0x0000000506057291 */ /* 0x000fe2000f8ec0ff */
[----:B------:R-:W-:Y:S01]  /*02f0*/  HFMA2 R0, -RZ, RZ, 0, 0 ;  /* 0x00000000ff007431 */ /* 0x000fe200000001ff */
[----:B------:R-:W-:-:S02]  /*0300*/  CS2R R22, SRZ ;  /* 0x0000000000167805 */ /* 0x000fc4000001ff00 */
[----:B------:R-:W-:Y:S02]  /*0310*/  CS2R R24, SRZ ;  /* 0x0000000000187805 */ /* 0x000fe4000001ff00 */
[----:B------:R-:W-:Y:S02]  /*0320*/  CS2R R26, SRZ ;  /* 0x00000000001a7805 */ /* 0x000fe4000001ff00 */
[----:B------:R-:W-:Y:S02]  /*0330*/  CS2R R28, SRZ ;  /* 0x00000000001c7805 */ /* 0x000fe4000001ff00 */
[----:B------:R-:W-:Y:S02]  /*0340*/  CS2R R30, SRZ ;  /* 0x00000000001e7805 */ /* 0x000fe4000001ff00 */
[----:B------:R-:W-:Y:S02]  /*0350*/  CS2R R32, SRZ ;  /* 0x0000000000207805 */ /* 0x000fe4000001ff00 */
[----:B------:R-:W-:-:S02]  /*0360*/  CS2R R34, SRZ ;  /* 0x0000000000227805 */ /* 0x000fc4000001ff00 */
[----:B------:R-:W-:Y:S02]  /*0370*/  CS2R R36, SRZ ;  /* 0x0000000000247805 */ /* 0x000fe4000001ff00 */
[----:B------:R-:W-:Y:S02]  /*0380*/  CS2R R38, SRZ ;  /* 0x0000000000267805 */ /* 0x000fe4000001ff00 */
[----:B------:R-:W-:Y:S02]  /*0390*/  CS2R R40, SRZ ;  /* 0x0000000000287805 */ /* 0x000fe4000001ff00 */
[----:B------:R-:W-:Y:S02]  /*03a0*/  CS2R R42, SRZ ;  /* 0x00000000002a7805 */ /* 0x000fe4000001ff00 */
[----:B------:R-:W-:Y:S02]  /*03b0*/  CS2R R44, SRZ ;  /* 0x00000000002c7805 */ /* 0x000fe4000001ff00 */
[----:B------:R-:W-:-:S02]  /*03c0*/  CS2R R46, SRZ ;  /* 0x00000000002e7805 */ /* 0x000fc4000001ff00 */
[----:B------:R-:W-:Y:S02]  /*03d0*/  MOV R51, RZ ;  /* 0x000000ff00337202 */ /* 0x000fe40000000f00 */
[----:B------:R-:W-:Y:S02]  /*03e0*/  MOV R55, RZ ;  /* 0x000000ff00377202 */ /* 0x000fe40000000f00 */
[----:B------:R-:W-:Y:S02]  /*03f0*/  MOV R59, RZ ;  /* 0x000000ff003b7202 */ /* 0x000fe40000000f00 */
[----:B------:R-:W-:Y:S02]  /*0400*/  MOV R63, RZ ;  /* 0x000000ff003f7202 */ /* 0x000fe40000000f00 */
[----:B------:R-:W-:Y:S02]  /*0410*/  MOV R67, RZ ;  /* 0x000000ff00437202 */ /* 0x000fe40000000f00 */
[----:B------:R-:W-:-:S02]  /*0420*/  MOV R71, RZ ;  /* 0x000000ff00477202 */ /* 0x000fc40000000f00 */
[----:B------:R-:W-:Y:S02]  /*0430*/  MOV R75, RZ ;  /* 0x000000ff004b7202 */ /* 0x000fe40000000f00 */
[----:B------:R-:W-:Y:S02]  /*0440*/  MOV R79, RZ ;  /* 0x000000ff004f7202 */ /* 0x000fe40000000f00 */
[----:B------:R-:W-:Y:S02]  /*0450*/  MOV R83, RZ ;  /* 0x000000ff00537202 */ /* 0x000fe40000000f00 */
[----:B------:R-:W-:Y:S02]  /*0460*/  MOV R87, RZ ;  /* 0x000000ff00577202 */ /* 0x000fe40000000f00 */
[----:B------:R-:W-:Y:S02]  /*0470*/  MOV R93, RZ ;  /* 0x000000ff005d7202 */ /* 0x000fe40000000f00 */
[----:B------:R-:W-:-:S02]  /*0480*/  LEA R50, R50, UR4, 0x8 ;  /* 0x0000000432327c11 */ /* 0x000fc4000f8e40ff */
[----:B------:R-:W-:-:S07]  /*0490*/  IADD3 R52, PT, PT, R2, UR5, RZ ;  /* 0x0000000502347c10 */ /* 0x000fce000fffe0ff */
.L_x_4:
[----:B------:R-:W0:Y:S01]  /*04a0*/  S2R R56, SR_TID.X ;  /* 0x0000000000387919 */ /* 0x000e220000002100 */
[----:B------:R-:W1:Y:S01]  /*04b0*/  LDC.64 R88, c[0x0][0x358] ;  /* 0x0000d600ff587b82 */ /* 0x000e620000000a00 */
[--C-:B------:R-:W-:Y:S01]  /*04c0*/  SHF.R.U32.HI R2, RZ, 0x3, R16.reuse ;  /* 0x00000003ff027819 */ /* 0x100fe20000011610 */
[----:B------:R-:W-:Y:S05]  /*04d0*/  WARPSYNC.ALL ;  /* 0x0000000000007948 */ /* 0x000fea0003800000 */
[----:B------:R-:W-:Y:S02]  /*04e0*/  LOP3.LUT R62, R16, 0x7, RZ, 0xc0, !PT ;  /* 0x00000007103e7812 */ /* 0x000fe400078ec0ff */
[----:B------:R-:W-:-:S02]  /*04f0*/  SHF.R.U32.HI R3, RZ, 0x6, R16 ;  /* 0x00000006ff037819 */ /* 0x000fc40000011610 */
[----:B------:R-:W-:Y:S02]  /*0500*/  LOP3.LUT R60, R2, 0x7, RZ, 0xc0, !PT ;  /* 0x00000007023c7812 */ /* 0x000fe400078ec0ff */
[----:B0-----:R-:W-:Y:S02]  /*0510*/  LOP3.LUT R54, R56, 0x7, RZ, 0xc0, !PT ;  /* 0x0000000738367812 */ /* 0x001fe400078ec0ff */
[----:B------:R-:W-:Y:S02]  /*0520*/  SHF.R.U32.HI R56, RZ, 0x3, R56 ;  /* 0x00000003ff387819 */ /* 0x000fe40000011638 */
[----:B------:R-:W-:Y:S01]  /*0530*/  LEA R2, R3, R54, 0xf ;  /* 0x0000003603027211 */ /* 0x000fe200078e78ff */
[----:B------:R-:W0:Y:S01]  /*0540*/  LDC.64 R4, c[0x0][0x380] ;  /* 0x0000e000ff047b82 */ /* 0x000e220000000a00 */
[----:B------:R-:W-:Y:S02]  /*0550*/  SHF.L.U32 R3, R56, 0x9, RZ ;  /* 0x0000000938037819 */ /* 0x000fe400000006ff */
[----:B-1----:R-:W-:-:S02]  /*0560*/  R2UR UR4, R88 ;  /* 0x00000000580472ca */ /* 0x002fc400000e0000 */
[----:B------:R-:W-:Y:S02]  /*0570*/  LOP3.LUT R58, R2, R3, RZ, 0xfc, !PT ;  /* 0x00000003023a7212 */ /* 0x000fe400078efcff */
[----:B------:R-:W-:Y:S01]  /*0580*/  R2UR UR5, R89 ;  /* 0x00000000590572ca */ /* 0x000fe200000e0000 */
[----:B------:R-:W1:Y:S01]  /*0590*/  LDC.64 R2, c[0x0][0x388] ;  /* 0x0000e200ff027b82 */ /* 0x000e620000000a00 */
[-C--:B------:R-:W-:Y:S02]  /*05a0*/  LEA R60, R60, R58.reuse, 0xc ;  /* 0x0000003a3c3c7211 */ /* 0x080fe400078e60ff */
[----:B------:R-:W-:Y:S02]  /*05b0*/  LEA R58, R62, R58, 0xc ;  /* 0x0000003a3e3a7211 */ /* 0x000fe400078e60ff */
[----:B------:R-:W-:Y:S02]  /*05c0*/  LEA R60, R48, R60, 0x3 ;  /* 0x0000003c303c7211 */ /* 0x000fe400078e18ff */
[----:B------:R-:W-:-:S02]  /*05d0*/  R2UR UR6, R88 ;  /* 0x00000000580672ca */ /* 0x000fc400000e0000 */
[C---:B------:R-:W-:Y:S02]  /*05e0*/  R2UR UR7, R89.reuse ;  /* 0x00000000590772ca */ /* 0x040fe400000e0000 */
[C---:B------:R-:W-:Y:S02]  /*05f0*/  R2UR UR8, R88.reuse ;  /* 0x00000000580872ca */ /* 0x040fe400000e0000 */
[C---:B------:R-:W-:Y:S02]  /*0600*/  R2UR UR9, R89.reuse ;  /* 0x00000000590972ca */ /* 0x040fe400000e0000 */
[----:B------:R-:W-:Y:S01]  /*0610*/  R2UR UR10, R88 ;  /* 0x00000000580a72ca */ /* 0x000fe200000e0000 */
[----:B0-----:R-:W-:Y:S01]  /*0620*/  IMAD.WIDE.U32 R4, R60, 0x4, R4 ;  /* 0x000000043c047825 */ /* 0x001fe200078e0004 */
[----:B------:R-:W-:Y:S02]  /*0630*/  R2UR UR11, R89 ;  /* 0x00000000590b72ca */ /* 0x000fe400000e0000 */
[----:B------:R-:W-:-:S02]  /*0640*/  R2UR UR12, R88 ;  /* 0x00000000580c72ca */ /* 0x000fc400000e0000 */
[C---:B------:R-:W-:Y:S02]  /*0650*/  R2UR UR13, R89.reuse ;  /* 0x00000000590d72ca */ /* 0x040fe400000e0000 */
[C---:B------:R-:W-:Y:S02]  /*0660*/  R2UR UR14, R88.reuse ;  /* 0x00000000580e72ca */ /* 0x040fe400000e0000 */
[C---:B------:R-:W-:Y:S01]  /*0670*/  R2UR UR15, R89.reuse ;  /* 0x00000000590f72ca */ /* 0x040fe200000e0000 */
[----:B------:R-:W2:Y:S01]  /*0680*/  LDG.E.CONSTANT R62, desc[UR8][R4.64+0x200] ;  /* 0x00020008043e7981 */ /* 0x000ea2000c1e9900 */
[C---:B------:R-:W-:Y:S02]  /*0690*/  R2UR UR16, R88.reuse ;  /* 0x00000000581072ca */ /* 0x040fe400000e0000 */
[----:B------:R-:W-:Y:S01]  /*06a0*/  R2UR UR17, R89 ;  /* 0x00000000591172ca */ /* 0x000fe200000e0000 */
[----:B------:R-:W3:Y:S01]  /*06b0*/  LDG.E.CONSTANT R64, desc[UR10][R4.64+0x300] ;  /* 0x0003000a04407981 */ /* 0x000ee2000c1e9900 */
[----:B------:R-:W-:-:S02]  /*06c0*/  R2UR UR18, R88 ;  /* 0x00000000581272ca */ /* 0x000fc400000e0000 */
[C---:B------:R-:W-:Y:S01]  /*06d0*/  R2UR UR19, R89.reuse ;  /* 0x00000000591372ca */ /* 0x040fe200000e0000 */
[----:B------:R-:W4:Y:S01]  /*06e0*/  LDG.E.CONSTANT R66, desc[UR12][R4.64+0x400] ;  /* 0x0004000c04427981 */ /* 0x000f22000c1e9900 */
[C---:B------:R-:W-:Y:S02]  /*06f0*/  R2UR UR20, R88.reuse ;  /* 0x00000000581472ca */ /* 0x040fe400000e0000 */
[C---:B------:R-:W-:Y:S01]  /*0700*/  R2UR UR21, R89.reuse ;  /* 0x00000000591572ca */ /* 0x040fe200000e0000 */
[----:B------:R-:W5:Y:S01]  /*0710*/  LDG.E.CONSTANT R68, desc[UR14][R4.64+0x500] ;  /* 0x0005000e04447981 */ /* 0x000f62000c1e9900 */
[C---:B------:R-:W-:Y:S02]  /*0720*/  R2UR UR22, R88.reuse ;  /* 0x00000000581672ca */ /* 0x040fe400000e0000 */
[----:B------:R-:W-:Y:S01]  /*0730*/  R2UR UR23, R89 ;  /* 0x00000000591772ca */ /* 0x000fe200000e0000 */
[----:B------:R-:W5:Y:S01]  /*0740*/  LDG.E.CONSTANT R70, desc[UR16][R4.64+0x600] ;  /* 0x0006001004467981 */ /* 0x000f62000c1e9900 */
[----:B------:R-:W-:-:S02]  /*0750*/  R2UR UR24, R88 ;  /* 0x00000000581872ca */ /* 0x000fc400000e0000 */
[C---:B------:R-:W-:Y:S01]  /*0760*/  R2UR UR25, R89.reuse ;  /* 0x00000000591972ca */ /* 0x040fe200000e0000 */
[----:B------:R-:W5:Y:S01]  /*0770*/  LDG.E.CONSTANT R72, desc[UR18][R4.64+0x700] ;  /* 0x0007001204487981 */ /* 0x000f62000c1e9900 */
[C---:B------:R-:W-:Y:S02]  /*0780*/  R2UR UR26, R88.reuse ;  /* 0x00000000581a72ca */ /* 0x040fe400000e0000 */
[C---:B------:R-:W-:Y:S02]  /*0790*/  R2UR UR27, R89.reuse ;  /* 0x00000000591b72ca */ /* 0x040fe400000e0000 */
[C---:B------:R-:W-:Y:S02]  /*07a0*/  R2UR UR28, R88.reuse ;  /* 0x00000000581c72ca */ /* 0x040fe400000e0000 */
[----:B------:R-:W-:Y:S02]  /*07b0*/  R2UR UR29, R89 ;  /* 0x00000000591d72ca */ /* 0x000fe400000e0000 */
[----:B------:R-:W-:-:S02]  /*07c0*/  R2UR UR30, R88 ;  /* 0x00000000581e72ca */ /* 0x000fc400000e0000 */
[C---:B------:R-:W-:Y:S02]  /*07d0*/  R2UR UR31, R89.reuse ;  /* 0x00000000591f72ca */ /* 0x040fe400000e0000 */
[----:B------:R-:W-:Y:S02]  /*07e0*/  R2UR UR32, R88 ;  /* 0x00000000582072ca */ /* 0x000fe400000e0000 */
[----:B------:R-:W-:Y:S02]  /*07f0*/  R2UR UR33, R89 ;  /* 0x00000000592172ca */ /* 0x000fe400000e0000 */
[----:B------:R-:W-:Y:S02]  /*0800*/  LEA R60, R48, R58, 0x3 ;  /* 0x0000003a303c7211 */ /* 0x000fe400078e18ff */
[----:B------:R-:W5:Y:S03]  /*0810*/  LDG.E.CONSTANT R58, desc[UR4][R4.64] ;  /* 0x00000004043a7981 */ /* 0x000f66000c1e9900 */
[----:B-1----:R-:W-:-:S02]  /*0820*/  IMAD.WIDE.U32 R2, R60, 0x4, R2 ;  /* 0x000000043c027825 */ /* 0x002fc400078e0002 */
[----:B------:R0:W5:Y:S04]  /*0830*/  LDG.E.CONSTANT R60, desc[UR6][R4.64+0x100] ;  /* 0x00010006043c7981 */ /* 0x000168000c1e9900 */
[----:B------:R-:W5:Y:S04]  /*0840*/  LDG.E.CONSTANT R74, desc[UR20][R2.64] ;  /* 0x00000014024a7981 */ /* 0x000f68000c1e9900 */
[----:B------:R-:W5:Y:S04]  /*0850*/  LDG.E.CONSTANT R76, desc[UR22][R2.64+0x100] ;  /* 0x00010016024c7981 */ /* 0x000f68000c1e9900 */
[----:B------:R-:W5:Y:S04]  /*0860*/  LDG.E.CONSTANT R78, desc[UR24][R2.64+0x200] ;  /* 0x00020018024e7981 */ /* 0x000f68000c1e9900 */
[----:B------:R-:W5:Y:S04]  /*0870*/  LDG.E.CONSTANT R80, desc[UR26][R2.64+0x300] ;  /* 0x0003001a02507981 */ /* 0x000f68000c1e9900 */
[----:B------:R-:W5:Y:S04]  /*0880*/  LDG.E.CONSTANT R82, desc[UR28][R2.64+0x400] ;  /* 0x0004001c02527981 */ /* 0x000f68000c1e9900 */
[----:B------:R-:W5:Y:S04]  /*0890*/  LDG.E.CONSTANT R84, desc[UR30][R2.64+0x500] ;  /* 0x0005001e02547981 */ /* 0x000f68000c1e9900 */
[----:B------:R-:W5:Y:S04]  /*08a0*/  LDG.E.CONSTANT R86, desc[UR32][R2.64+0x600] ;  /* 0x0006002002567981 */ /* 0x000f68000c1e9900 */
[----:B------:R1:W5:Y:S01]  /*08b0*/  LDG.E.CONSTANT R88, desc[UR4][R2.64+0x700] ;  /* 0x0007000402587981 */ /* 0x000362000c1e9900 */
[----:B------:R-:W1:Y:S01]  /*08c0*/  S2UR UR5, SR_CgaCtaId ;  /* 0x00000000000579c3 */ /* 0x000e620000008800 */
[----:B------:R-:W-:Y:S01]  /*08d0*/  UMOV UR4, 0x400 ;  /* 0x0000040000047882 */ /* 0x000fe20000000000 */
[----:B------:R-:W-:-:S04]  /*08e0*/  LEA R54, R56, R54, 0x6 ;  /* 0x0000003638367211 */ /* 0x000fc800078e30ff */
[----:B0-----:R-:W-:Y:S01]  /*08f0*/  SHF.L.U32 R5, R54, 0x2, RZ ;  /* 0x0000000236057819 */ /* 0x001fe200000006ff */
[----:B-1----:R-:W-:Y:S01]  /*0900*/  ULEA UR6, UR5, UR4, 0x18 ;  /* 0x0000000405067291 */ /* 0x002fe2000f8ec0ff */
[----:B------:R-:W-:Y:S01]  /*0910*/  BAR.SYNC.DEFER_BLOCKING 0x1, 0x40 ;  /* 0x0041000000007b1d */ /* 0x000fe20000010000 */
[----:B------:R-:W-:-:S04]  /*0920*/  UIADD3 UR4, UPT, UPT, UR4, 0x800, URZ ;  /* 0x0000080004047890 */ /* 0x000fc8000fffe0ff */
[----:B------:R-:W-:Y:S01]  /*0930*/  ULEA UR4, UR5, UR4, 0x18 ;  /* 0x0000000405047291 */ /* 0x000fe2000f8ec0ff */
[----:B------:R-:W-:Y:S01]  /*0940*/  IADD3 R48, PT, PT, R48, 0x1, RZ ;  /* 0x0000000130307810 */ /* 0x000fe20007ffe0ff */
[----:B------:R-:W-:Y:S01]  /*0950*/  BSSY.RECONVERGENT B0, `(.L_x_2) ;  /* 0x0000069000007945 */ /* 0x000fe20003800200 */
[----:B------:R-:W-:Y:S02]  /*0960*/  MOV R3, 0x80 ;  /* 0x0000008000037802 */ /* 0x000fe40000000f00 */
[----:B------:R-:W-:Y:S01]  /*0970*/  ISETP.NE.AND P1, PT, R48, 0x8, PT ;  /* 0x000000083000780c */ /* 0x000fe20003f25270 */
[----:B--2---:R0:W-:Y:S04]  /*0980*/  STS [R5+UR6+0x40], R62 ;  /* 0x0000403e05007988 */ /* 0x0041e80008000806 */
[----:B---3--:R0:W-:Y:S04]  /*0990*/  STS [R5+UR6+0x60], R64 ;  /* 0x0000604005007988 */ /* 0x0081e80008000806 */
[----:B----4-:R0:W-:Y:S04]  /*09a0*/  STS [R5+UR6+0x80], R66 ;  /* 0x0000804205007988 */ /* 0x0101e80008000806 */
[----:B-----5:R0:W-:Y:S04]  /*09b0*/  STS [R5+UR6+0xa0], R68 ;  /* 0x0000a04405007988 */ /* 0x0201e80008000806 */
[----:B------:R0:W-:Y:S04]  /*09c0*/  STS [R5+UR6+0xc0], R70 ;  /* 0x0000c04605007988 */ /* 0x0001e80008000806 */
[----:B------:R0:W-:Y:S04]  /*09d0*/  STS [R5+UR6+0xe0], R72 ;  /* 0x0000e04805007988 */ /* 0x0001e80008000806 */
[----:B------:R0:W-:Y:S04]  /*09e0*/  STS [R5+UR6], R58 ;  /* 0x0000003a05007988 */ /* 0x0001e80008000806 */
[----:B------:R0:W-:Y:S04]  /*09f0*/  STS [R5+UR6+0x20], R60 ;  /* 0x0000203c05007988 */ /* 0x0001e80008000806 */
[----:B------:R0:W-:Y:S04]  /*0a00*/  STS [R5+UR4], R74 ;  /* 0x0000004a05007988 */ /* 0x0001e80008000804 */
[----:B------:R0:W-:Y:S04]  /*0a10*/  STS [R5+UR4+0x20], R76 ;  /* 0x0000204c05007988 */ /* 0x0001e80008000804 */
[----:B------:R0:W-:Y:S04]  /*0a20*/  STS [R5+UR4+0x40], R78 ;  /* 0x0000404e05007988 */ /* 0x0001e80008000804 */
[----:B------:R0:W-:Y:S04]  /*0a30*/  STS [R5+UR4+0x60], R80 ;  /* 0x0000605005007988 */ /* 0x0001e80008000804 */
[----:B------:R0:W-:Y:S04]  /*0a40*/  STS [R5+UR4+0x80], R82 ;  /* 0x0000805205007988 */ /* 0x0001e80008000804 */
[----:B------:R0:W-:Y:S04]  /*0a50*/  STS [R5+UR4+0xa0], R84 ;  /* 0x0000a05405007988 */ /* 0x0001e80008000804 */
[----:B------:R0:W-:Y:S04]  /*0a60*/  STS [R5+UR4+0xc0], R86 ;  /* 0x0000c05605007988 */ /* 0x0001e80008000804 */
[----:B------:R0:W-:Y:S01]  /*0a70*/  STS [R5+UR4+0xe0], R88 ;  /* 0x0000e05805007988 */ /* 0x0001e20008000804 */
[----:B------:R-:W-:Y:S06]  /*0a80*/  BAR.SYNC.DEFER_BLOCKING 0x1, 0x40 ;  /* 0x0041000000007b1d */ /* 0x000fec0000010000 */
.L_x_3:
[-C--:B------:R-:W-:Y:S02]  /*0a90*/  IADD3 R2, PT, PT, R50, R3.reuse, RZ ;  /* 0x0000000332027210 */ /* 0x080fe40007ffe0ff */
[----:B0-----:R-:W-:Y:S02]  /*0aa0*/  IADD3 R64, PT, PT, R52, R3, RZ ;  /* 0x0000000334407210 */ /* 0x001fe40007ffe0ff */
[----:B------:R-:W-:Y:S01]  /*0ab0*/  IADD3 R3, PT, PT, R3, 0x4, RZ ;  /* 0x0000000403037810 */ /* 0x000fe20007ffe0ff */
[----:B------:R-:W-:Y:S03]  /*0ac0*/  LDS R5, [R2+-0x80] ;  /* 0xffff800002057984 */ /* 0x000fe60000000800 */
[----:B------:R-:W-:Y:S01]  /*0ad0*/  ISETP.NE.AND P0, PT, R3, 0xa0, PT ;  /* 0x000000a00300780c */ /* 0x000fe20003f05270 */
[----:B------:R-:W0:Y:S04]  /*0ae0*/  LDS R68, [R64+0x40] ;  /* 0x0000400040447984 */ /* 0x000e280000000800 */
[----:B------:R-:W1:Y:S04]  /*0af0*/  LDS R89, [R2+-0x60] ;  /* 0xffffa00002597984 */ /* 0x000e680000000800 */
[----:B------:R-:W2:Y:S04]  /*0b00*/  LDS R4, [R2+-0x40] ;  /* 0xffffc00002047984 */ /* 0x000ea80000000800 */
[----:B------:R-:W3:Y:S04]  /*0b10*/  LDS R54, [R2+-0x20] ;  /* 0xffffe00002367984 */ /* 0x000ee80000000800 */
[----:B------:R-:W4:Y:S04]  /*0b20*/  LDS R56, [R2] ;  /* 0x0000000002387984 */ /* 0x000f280000000800 */
[----:B------:R-:W5:Y:S04]  /*0b30*/  LDS R58, [R2+0x20] ;  /* 0x00002000023a7984 */ /* 0x000f680000000800 */
[----:B------:R-:W5:Y:S04]  /*0b40*/  LDS R60, [R2+0x40] ;  /* 0x00004000023c7984 */ /* 0x000f680000000800 */
[----:B------:R-:W5:Y:S04]  /*0b50*/  LDS R62, [R2+0x60] ;  /* 0x00006000023e7984 */ /* 0x000f680000000800 */
[----:B------:R-:W5:Y:S04]  /*0b60*/  LDS R70, [R64+0x20] ;  /* 0x0000200040467984 */ /* 0x000f680000000800 */
[----:B------:R-:W5:Y:S01]  /*0b70*/  LDS R72, [R64] ;  /* 0x0000000040487984 */ /* 0x000f620000000800 */
[----:B0-----:R-:W-:-:S03]  /*0b80*/  FFMA R18, R5, R68, R18 ;  /* 0x0000004405127223 */ /* 0x001fc60000000012 */
[----:B------:R-:W0:Y:S01]  /*0b90*/  LDS R74, [R64+-0x20] ;  /* 0xffffe000404a7984 */ /* 0x000e220000000800 */
[----:B-1----:R-:W-:-:S03]  /*0ba0*/  FFMA R91, R89, R68, R91 ;  /* 0x00000044595b7223 */ /* 0x002fc6000000005b */
[----:B------:R-:W1:Y:S01]  /*0bb0*/  LDS R76, [R64+-0x40] ;  /* 0xffffc000404c7984 */ /* 0x000e620000000800 */
[----:B--2---:R-:W-:-:S03]  /*0bc0*/  FFMA R73, R4, R68, R73 ;  /* 0x0000004404497223 */ /* 0x004fc60000000049 */
[----:B------:R-:W2:Y:S01]  /*0bd0*/  LDS R66, [R64+0x60] ;  /* 0x0000600040427984 */ /* 0x000ea20000000800 */
[----:B---3--:R-:W-:-:S03]  /*0be0*/  FFMA R57, R54, R68, R57 ;  /* 0x0000004436397223 */ /* 0x008fc60000000039 */
[----:B------:R-:W3:Y:S01]  /*0bf0*/  LDS R2, [R64+-0x60] ;  /* 0xffffa00040027984 */ /* 0x000ee20000000800 */
[-C--:B----4-:R-:W-:Y:S01]  /*0c00*/  FFMA R41, R56, R68.reuse, R41 ;  /* 0x0000004438297223 */ /* 0x090fe20000000029 */
[-C--:B-----5:R-:W-:Y:S01]  /*0c10*/  FFMA R25, R58, R68.reuse, R25 ;  /* 0x000000443a197223 */ /* 0x0a0fe20000000019 */
[-C--:B------:R-:W-:Y:S01]  /*0c20*/  FFMA R9, R60, R68.reuse, R9 ;  /* 0x000000443c097223 */ /* 0x080fe20000000009 */
[----:B------:R-:W-:Y:S02]  /*0c30*/  FFMA R44, R62, R68, R44 ;  /* 0x000000443e2c7223 */ /* 0x000fe4000000002c */
[----:B------:R-:W4:Y:S01]  /*0c40*/  LDS R68, [R64+-0x80] ;  /* 0xffff800040447984 */ /* 0x000f220000000800 */
[-C--:B------:R-:W-:Y:S01]  /*0c50*/  FFMA R20, R5, R70.reuse, R20 ;  /* 0x0000004605147223 */ /* 0x080fe20000000014 */
[-C--:B------:R-:W-:Y:S01]  /*0c60*/  FFMA R93, R89, R70.reuse, R93 ;  /* 0x00000046595d7223 */ /* 0x080fe2000000005d */
[-C--:B------:R-:W-:Y:S01]  /*0c70*/  FFMA R75, R4, R70.reuse, R75 ;  /* 0x00000046044b7223 */ /* 0x080fe2000000004b */
[-C--:B------:R-:W-:Y:S01]  /*0c80*/  FFMA R59, R54, R70.reuse, R59 ;  /* 0x00000046363b7223 */ /* 0x080fe2000000003b */
[-C--:B------:R-:W-:Y:S01]  /*0c90*/  FFMA R43, R56, R70.reuse, R43 ;  /* 0x00000046382b7223 */ /* 0x080fe2000000002b */
[-C--:B------:R-:W-:Y:S01]  /*0ca0*/  FFMA R27, R58, R70.reuse, R27 ;  /* 0x000000463a1b7223 */ /* 0x080fe2000000001b */
[-C--:B------:R-:W-:Y:S01]  /*0cb0*/  FFMA R11, R60, R70.reuse, R11 ;  /* 0x000000463c0b7223 */ /* 0x080fe2000000000b */
[----:B------:R-:W-:Y:S01]  /*0cc0*/  FFMA R42, R62, R70, R42 ;  /* 0x000000463e2a7223 */ /* 0x000fe2000000002a */
        /* <DEDUP_REMOVED lines=8> */
[-C--:B0-----:R-:W-:Y:S01]  /*0d50*/  FFMA R24, R5, R74.reuse, R24 ;  /* 0x0000004a05187223 */ /* 0x081fe20000000018 */
[-C--:B------:R-:W-:Y:S01]  /*0d60*/  FFMA R6, R89, R74.reuse, R6 ;  /* 0x0000004a59067223 */ /* 0x080fe20000000006 */
[-C--:B------:R-:W-:Y:S01]  /*0d70*/  FFMA R79, R4, R74.reuse, R79 ;  /* 0x0000004a044f7223 */ /* 0x080fe2000000004f */
[-C--:B------:R-:W-:Y:S01]  /*0d80*/  FFMA R63, R54, R74.reuse, R63 ;  /* 0x0000004a363f7223 */ /* 0x080fe2000000003f */
[-C--:B------:R-:W-:Y:S01]  /*0d90*/  FFMA R47, R56, R74.reuse, R47 ;  /* 0x0000004a382f7223 */ /* 0x080fe2000000002f */
[-C--:B------:R-:W-:Y:S01]  /*0da0*/  FFMA R31, R58, R74.reuse, R31 ;  /* 0x0000004a3a1f7223 */ /* 0x080fe2000000001f */
[-C--:B------:R-:W-:Y:S01]  /*0db0*/  FFMA R15, R60, R74.reuse, R15 ;  /* 0x0000004a3c0f7223 */ /* 0x080fe2000000000f */
[----:B------:R-:W-:Y:S01]  /*0dc0*/  FFMA R38, R62, R74, R38 ;  /* 0x0000004a3e267223 */ /* 0x000fe20000000026 */
[-C--:B-1----:R-:W-:Y:S01]  /*0dd0*/  FFMA R26, R5, R76.reuse, R26 ;  /* 0x0000004c051a7223 */ /* 0x082fe2000000001a */
[-C--:B------:R-:W-:Y:S01]  /*0de0*/  FFMA R8, R89, R76.reuse, R8 ;  /* 0x0000004c59087223 */ /* 0x080fe20000000008 */
[-C--:B------:R-:W-:Y:S01]  /*0df0*/  FFMA R81, R4, R76.reuse, R81 ;  /* 0x0000004c04517223 */ /* 0x080fe20000000051 */
[-C--:B------:R-:W-:Y:S01]  /*0e00*/  FFMA R65, R54, R76.reuse, R65 ;  /* 0x0000004c36417223 */ /* 0x080fe20000000041 */
[-C--:B------:R-:W-:Y:S01]  /*0e10*/  FFMA R49, R56, R76.reuse, R49 ;  /* 0x0000004c38317223 */ /* 0x080fe20000000031 */
[-C--:B------:R-:W-:Y:S01]  /*0e20*/  FFMA R33, R58, R76.reuse, R33 ;  /* 0x0000004c3a217223 */ /* 0x080fe20000000021 */
[-C--:B------:R-:W-:Y:S01]  /*0e30*/  FFMA R17, R60, R76.reuse, R17 ;  /* 0x0000004c3c117223 */ /* 0x080fe20000000011 */
[----:B------:R-:W-:Y:S01]  /*0e40*/  FFMA R36, R62, R76, R36 ;  /* 0x0000004c3e247223 */ /* 0x000fe20000000024 */
[-C--:B--2---:R-:W-:Y:S01]  /*0e50*/  FFMA R14, R5, R66.reuse, R14 ;  /* 0x00000042050e7223 */ /* 0x084fe2000000000e */
[-C--:B------:R-:W-:Y:S01]  /*0e60*/  FFMA R87, R89, R66.reuse, R87 ;  /* 0x0000004259577223 */ /* 0x080fe20000000057 */
[-C--:B------:R-:W-:Y:S01]  /*0e70*/  FFMA R71, R4, R66.reuse, R71 ;  /* 0x0000004204477223 */ /* 0x080fe20000000047 */
[-C--:B------:R-:W-:Y:S01]  /*0e80*/  FFMA R55, R54, R66.reuse, R55 ;  /* 0x0000004236377223 */ /* 0x080fe20000000037 */
[-C--:B------:R-:W-:Y:S01]  /*0e90*/  FFMA R39, R56, R66.reuse, R39 ;  /* 0x0000004238277223 */ /* 0x080fe20000000027 */
[-C--:B------:R-:W-:Y:S01]  /*0ea0*/  FFMA R23, R58, R66.reuse, R23 ;  /* 0x000000423a177223 */ /* 0x080fe20000000017 */
[-C--:B------:R-:W-:Y:S01]  /*0eb0*/  FFMA R7, R60, R66.reuse, R7 ;  /* 0x000000423c077223 */ /* 0x080fe20000000007 */
[----:B------:R-:W-:Y:S01]  /*0ec0*/  FFMA R46, R62, R66, R46 ;  /* 0x000000423e2e7223 */ /* 0x000fe2000000002e */
[-C--:B---3--:R-:W-:Y:S01]  /*0ed0*/  FFMA R28, R5, R2.reuse, R28 ;  /* 0x00000002051c7223 */ /* 0x088fe2000000001c */
[-C--:B------:R-:W-:Y:S01]  /*0ee0*/  FFMA R10, R89, R2.reuse, R10 ;  /* 0x00000002590a7223 */ /* 0x080fe2000000000a */
[-C--:B------:R-:W-:Y:S01]  /*0ef0*/  FFMA R83, R4, R2.reuse, R83 ;  /* 0x0000000204537223 */ /* 0x080fe20000000053 */
[-C--:B------:R-:W-:Y:S01]  /*0f00*/  FFMA R67, R54, R2.reuse, R67 ;  /* 0x0000000236437223 */ /* 0x080fe20000000043 */
[-C--:B------:R-:W-:Y:S01]  /*0f10*/  FFMA R51, R56, R2.reuse, R51 ;  /* 0x0000000238337223 */ /* 0x080fe20000000033 */
[-C--:B------:R-:W-:Y:S01]  /*0f20*/  FFMA R35, R58, R2.reuse, R35 ;  /* 0x000000023a237223 */ /* 0x080fe20000000023 */
[-C--:B------:R-:W-:Y:S01]  /*0f30*/  FFMA R19, R60, R2.reuse, R19 ;  /* 0x000000023c137223 */ /* 0x080fe20000000013 */
[----:B------:R-:W-:Y:S01]  /*0f40*/  FFMA R34, R62, R2, R34 ;  /* 0x000000023e227223 */ /* 0x000fe20000000022 */
[-C--:B----4-:R-:W-:Y:S01]  /*0f50*/  FFMA R30, R5, R68.reuse, R30 ;  /* 0x00000044051e7223 */ /* 0x090fe2000000001e */
[-C--:B------:R-:W-:Y:S01]  /*0f60*/  FFMA R12, R89, R68.reuse, R12 ;  /* 0x00000044590c7223 */ /* 0x080fe2000000000c */
[-C--:B------:R-:W-:Y:S01]  /*0f70*/  FFMA R85, R4, R68.reuse, R85 ;  /* 0x0000004404557223 */ /* 0x080fe20000000055 */
[-C--:B------:R-:W-:Y:S01]  /*0f80*/  FFMA R69, R54, R68.reuse, R69 ;  /* 0x0000004436457223 */ /* 0x080fe20000000045 */
[-C--:B------:R-:W-:Y:S01]  /*0f90*/  FFMA R53, R56, R68.reuse, R53 ;  /* 0x0000004438357223 */ /* 0x080fe20000000035 */
[-C--:B------:R-:W-:Y:S01]  /*0fa0*/  FFMA R37, R58, R68.reuse, R37 ;  /* 0x000000443a257223 */ /* 0x080fe20000000025 */
[-C--:B------:R-:W-:Y:S01]  /*0fb0*/  FFMA R21, R60, R68.reuse, R21 ;  /* 0x000000443c157223 */ /* 0x080fe20000000015 */
[----:B------:R-:W-:Y:S01]  /*0fc0*/  FFMA R32, R62, R68, R32 ;  /* 0x000000443e207223 */ /* 0x000fe20000000020 */
[----:B------:R-:W-:Y:S06]  /*0fd0*/  @P0 BRA `(.L_x_3) ;  /* 0xfffffff800ac0947 */ /* 0x000fec000383ffff */
[----:B------:R-:W-:Y:S05]  /*0fe0*/  BSYNC.RECONVERGENT B0 ;  /* 0x0000000000007941 */ /* 0x000fea0003800200 */
.L_x_2:
[----:B------:R-:W-:Y:S05]  /*0ff0*/  @P1 BRA `(.L_x_4) ;  /* 0xfffffff400281947 */ /* 0x000fea000383ffff */
[----:B------:R-:W0:Y:S01]  /*1000*/  S2R R48, SR_TID.X ;  /* 0x0000000000307919 */ /* 0x000e220000002100 */
[----:B------:R-:W-:Y:S01]  /*1010*/  SHF.R.U32.HI R4, RZ, 0x6, R16 ;  /* 0x00000006ff047819 */ /* 0x000fe20000011610 */
[----:B------:R-:W1:Y:S01]  /*1020*/  LDC.64 R2, c[0x0][0x390] ;  /* 0x0000e400ff027b82 */ /* 0x000e620000000a00 */
[----:B------:R-:W-:Y:S01]  /*1030*/  LOP3.LUT R89, R16, 0x7, RZ, 0xc0, !PT ;  /* 0x0000000710597812 */ /* 0x000fe200078ec0ff */
[----:B------:R-:W2:Y:S01]  /*1040*/  LDCU.64 UR4, c[0x0][0x358] ;  /* 0x00006b00ff0477ac */ /* 0x000ea20008000a00 */
[----:B------:R-:W-:Y:S02]  /*1050*/  SHF.L.U32 R4, R4, 0x12, RZ ;  /* 0x0000001204047819 */ /* 0x000fe400000006ff */
[----:B0-----:R-:W-:-:S04]  /*1060*/  SHF.R.U32.HI R5, RZ, 0x3, R48 ;  /* 0x00000003ff057819 */ /* 0x001fc80000011630 */
[----:B------:R-:W-:-:S04]  /*1070*/  SHF.L.U32 R5, R5, 0xc, RZ ;  /* 0x0000000c05057819 */ /* 0x000fc800000006ff */
[----:B------:R-:W-:Y:S02]  /*1080*/  LOP3.LUT R4, R5, R4, RZ, 0xfc, !PT ;  /* 0x0000000405047212 */ /* 0x000fe400078efcff */
[----:B------:R-:W-:Y:S02]  /*1090*/  SHF.R.U32.HI R5, RZ, 0x3, R16 ;  /* 0x00000003ff057819 */ /* 0x000fe40000011610 */
[----:B------:R-:W-:Y:S02]  /*10a0*/  LEA R4, R89, R4, 0x6 ;  /* 0x0000000459047211 */ /* 0x000fe400078e30ff */
[----:B------:R-:W-:Y:S02]  /*10b0*/  LOP3.LUT R89, R48, 0x7, RZ, 0xc0, !PT ;  /* 0x0000000730597812 */ /* 0x000fe400078ec0ff */
[----:B------:R-:W-:Y:S02]  /*10c0*/  LOP3.LUT R5, R5, 0x7, RZ, 0xc0, !PT ;  /* 0x0000000705057812 */ /* 0x000fe400078ec0ff */
[----:B------:R-:W-:-:S04]  /*10d0*/  LEA R4, R89, R4, 0x3 ;  /* 0x0000000459047211 */ /* 0x000fc800078e18ff */
[----:B------:R-:W-:-:S05]  /*10e0*/  LEA R5, R5, R4, 0xf ;  /* 0x0000000405057211 */ /* 0x000fca00078e78ff */
[----:B-1----:R-:W-:-:S05]  /*10f0*/  IMAD.WIDE.U32 R2, R5, 0x4, R2 ;  /* 0x0000000405027825 */ /* 0x002fca00078e0002 */
[----:B--2---:R0:W-:Y:S04]  /*1100*/  STG.E desc[UR4][R2.64], R30 ;  /* 0x0000001e02007986 */ /* 0x0041e8000c101904 */
[----:B------:R0:W-:Y:S04]  /*1110*/  STG.E desc[UR4][R2.64+0x4], R28 ;  /* 0x0000041c02007986 */ /* 0x0001e8000c101904 */
        /* <DEDUP_REMOVED lines=61> */
[----:B------:R0:W-:Y:S02]  /*14f0*/  STG.E desc[UR4][R2.64+0x381c], R46 ;  /* 0x00381c2e02007986 */ /* 0x0001e4000c101904 */
.L_x_1:
[----:B0-----:R-:W0:Y:S01]  /*1500*/  S2R R0, SR_TID.X ;  /* 0x0000000000007919 */ /* 0x001e220000002100 */
[----:B------:R-:W-:Y:S02]  /*1510*/  ISETP.GT.U32.AND P0, PT, R16, 0x716, PT ;  /* 0x000007161000780c */ /* 0x000fe40003f04070 */
[----:B0-----:R-:W-:-:S04]  /*1520*/  LOP3.LUT R2, R0, 0x70, RZ, 0xc0, !PT ;  /* 0x0000007000027812 */ /* 0x001fc800078ec0ff */
[----:B------:R-:W-:-:S13]  /*1530*/  ISETP.NE.OR P0, PT, R2, 0x40, P0 ;  /* 0x000000400200780c */ /* 0x000fda0000705670 */
[----:B------:R-:W-:Y:S05]  /*1540*/  @P0 EXIT ;  /* 0x000000000000094d */ /* 0x000fea0003800000 */
[----:B------:R-:W-:Y:S01]  /*1550*/  LOP3.LUT R17, R16, 0xffff, RZ, 0xc0, !PT ;  /* 0x0000ffff10117812 */ /* 0x000fe200078ec0ff */
[----:B------:R-:W0:Y:S01]  /*1560*/  LDCU.64 UR4, c[0x0][0x3a0] ;  /* 0x00007400ff0477ac */ /* 0x000e220008000a00 */
[----:B------:R-:W1:Y:S01]  /*1570*/  LDC.64 R12, c[0x0][0x3a0] ;  /* 0x0000e800ff0c7b82 */ /* 0x000e620000000a00 */
[----:B------:R-:W-:Y:S01]  /*1580*/  HFMA2 R84, -RZ, RZ, 0, 0 ;  /* 0x00000000ff547431 */ /* 0x000fe200000001ff */
[----:B------:R-:W-:Y:S01]  /*1590*/  CS2R R78, SRZ ;  /* 0x00000000004e7805 */ /* 0x000fe2000001ff00 */
[----:B------:R-:W-:Y:S02]  /*15a0*/  IMAD R2, R17, 0x29e5, RZ ;  /* 0x000029e511027824 */ /* 0x000fe400078e02ff */
[----:B------:R-:W-:Y:S01]  /*15b0*/  HFMA2 R56, -RZ, RZ, 0, 0 ;  /* 0x00000000ff387431 */ /* 0x000fe200000001ff */
[----:B------:R-:W-:Y:S02]  /*15c0*/  CS2R R82, SRZ ;  /* 0x0000000000527805 */ /* 0x000fe4000001ff00 */
[----:B------:R-:W-:-:S02]  /*15d0*/  CS2R R76, SRZ ;  /* 0x00000000004c7805 */ /* 0x000fc4000001ff00 */
[----:B------:R-:W-:Y:S02]  /*15e0*/  CS2R R72, SRZ ;  /* 0x0000000000487805 */ /* 0x000fe4000001ff00 */
[----:B------:R-:W-:Y:S01]  /*15f0*/  SHF.R.U32.HI R2, RZ, 0x10, R2 ;  /* 0x00000010ff027819 */ /* 0x000fe20000011602 */
[----:B------:R-:W2:Y:S01]  /*1600*/  S2UR UR6, SR_CgaCtaId ;  /* 0x00000000000679c3 */ /* 0x000ea20000008800 */
[----:B------:R-:W-:Y:S02]  /*1610*/  CS2R R70, SRZ ;  /* 0x0000000000467805 */ /* 0x000fe4000001ff00 */
[----:B------:R-:W-:Y:S02]  /*1620*/  CS2R R26, SRZ ;  /* 0x00000000001a7805 */ /* 0x000fe4000001ff00 */
[----:B------:R-:W-:Y:S02]  /*1630*/  IADD3 R3, PT, PT, RZ, -R2, RZ ;  /* 0x80000002ff037210 */ /* 0x000fe40007ffe0ff */
[----:B------:R-:W-:-:S02]  /*1640*/  CS2R R74, SRZ ;  /* 0x00000000004a7805 */ /* 0x000fc4000001ff00 */
[----:B------:R-:W-:Y:S02]  /*1650*/  MOV R81, RZ ;  /* 0x000000ff00517202 */ /* 0x000fe40000000f00 */
[----:B------:R-:W-:-:S04]  /*1660*/  PRMT R3, R3, 0x7710, RZ ;  /* 0x0000771003037816 */ /* 0x000fc800000000ff */
[----:B------:R-:W-:-:S04]  /*1670*/  IADD3 R3, PT, PT, R3, R16, RZ ;  /* 0x0000001003037210 */ /* 0x000fc80007ffe0ff */
[----:B------:R-:W-:-:S04]  /*1680*/  LOP3.LUT R3, R3, 0xffff, RZ, 0xc0, !PT ;  /* 0x0000ffff03037812 */ /* 0x000fc800078ec0ff */
[----:B------:R-:W-:-:S04]  /*1690*/  LEA.HI R2, R3, R2, RZ, 0x1f ;  /* 0x0000000203027211 */ /* 0x000fc800078ff8ff */
[----:B------:R-:W-:-:S04]  /*16a0*/  LOP3.LUT R2, R2, 0xffff, RZ, 0xc0, !PT ;  /* 0x0000ffff02027812 */ /* 0x000fc800078ec0ff */
[----:B------:R-:W-:-:S04]  /*16b0*/  SHF.R.U32.HI R3, RZ, 0x5, R2 ;  /* 0x00000005ff037819 */ /* 0x000fc80000011602 */
[----:B------:R-:W-:-:S05]  /*16c0*/  LOP3.LUT R2, R3, 0xff, RZ, 0xc0, !PT ;  /* 0x000000ff03027812 */ /* 0x000fca00078ec0ff */
[----:B------:R-:W-:-:S05]  /*16d0*/  IMAD R2, R2, 0x75, RZ ;  /* 0x0000007502027824 */ /* 0x000fca00078e02ff */
[----:B------:R-:W-:-:S04]  /*16e0*/  SHF.R.U32.HI R2, RZ, 0x8, R2 ;  /* 0x00000008ff027819 */ /* 0x000fc80000011602 */
[----:B------:R-:W-:-:S04]  /*16f0*/  IADD3 R4, PT, PT, RZ, -R2, RZ ;  /* 0x80000002ff047210 */ /* 0x000fc80007ffe0ff */
[----:B------:R-:W-:-:S04]  /*1700*/  PRMT R4, R4, 0x7710, RZ ;  /* 0x0000771004047816 */ /* 0x000fc800000000ff */
[----:B------:R-:W-:-:S04]  /*1710*/  IADD3 R4, PT, PT, R3, R4, RZ ;  /* 0x0000000403047210 */ /* 0x000fc80007ffe0ff */
[----:B------:R-:W-:Y:S02]  /*1720*/  LOP3.LUT R5, R4, 0xfe, RZ, 0xc0, !PT ;  /* 0x000000fe04057812 */ /* 0x000fe400078ec0ff */
[----:B------:R-:W-:Y:S02]  /*1730*/  PRMT R4, R3, 0x9910, RZ ;  /* 0x0000991003047816 */ /* 0x000fe400000000ff */
[----:B------:R-:W-:Y:S02]  /*1740*/  LEA.HI R5, R5, R2, RZ, 0x1f ;  /* 0x0000000205057211 */ /* 0x000fe400078ff8ff */
[----:B------:R-:W-:Y:S01]  /*1750*/  IADD3 R2, PT, PT, R0, -0x40, RZ ;  /* 0xffffffc000027810 */ /* 0x000fe20007ffe0ff */
[----:B------:R-:W-:Y:S01]  /*1760*/  IMAD R4, R4, 0x37, RZ ;  /* 0x0000003704047824 */ /* 0x000fe200078e02ff */
[----:B------:R-:W-:Y:S02]  /*1770*/  SHF.R.U32.HI R5, RZ, 0x3, R5 ;  /* 0x00000003ff057819 */ /* 0x000fe40000011605 */
[----:B------:R-:W-:-:S02]  /*1780*/  SHF.L.U32 R6, R2, 0x1, RZ ;  /* 0x0000000102067819 */ /* 0x000fc400000006ff */
[----:B------:R-:W-:Y:S02]  /*1790*/  PRMT R5, R5, 0x9910, RZ ;  /* 0x0000991005057816 */ /* 0x000fe400000000ff */
[C---:B------:R-:W-:Y:S01]  /*17a0*/  IADD3 R7, PT, PT, R6.reuse, 0x1, RZ ;  /* 0x0000000106077810 */ /* 0x040fe20007ffe0ff */
[----:B------:R-:W-:Y:S01]  /*17b0*/  IMAD.HI.U32 R6, R6, 0x38e38e39, RZ ;  /* 0x38e38e3906067827 */ /* 0x000fe200078e00ff */
[----:B------:R-:W-:-:S03]  /*17c0*/  IADD3 R8, PT, PT, RZ, -R4, RZ ;  /* 0x80000004ff087210 */ /* 0x000fc60007ffe0ff */
[----:B------:R-:W-:Y:S01]  /*17d0*/  IMAD R5, R5, 0xb, RZ ;  /* 0x0000000b05057824 */ /* 0x000fe200078e02ff */
[----:B------:R-:W-:Y:S01]  /*17e0*/  SHF.R.U32.HI R6, RZ, 0x1, R6 ;  /* 0x00000001ff067819 */ /* 0x000fe20000011606 */
[----:B------:R-:W-:-:S03]  /*17f0*/  IMAD.HI.U32 R4, R7, 0x38e38e39, RZ ;  /* 0x38e38e3907047827 */ /* 0x000fc600078e00ff */
[----:B------:R-:W-:Y:S02]  /*1800*/  IADD3 R9, PT, PT, RZ, -R5, RZ ;  /* 0x80000005ff097210 */ /* 0x000fe40007ffe0ff */
[----:B------:R-:W-:Y:S02]  /*1810*/  PRMT R5, R8, 0x7710, RZ ;  /* 0x0000771008057816 */ /* 0x000fe400000000ff */
[----:B------:R-:W-:Y:S02]  /*1820*/  PRMT R8, R9, 0x7710, RZ ;  /* 0x0000771009087816 */ /* 0x000fe400000000ff */
[----:B------:R-:W-:Y:S02]  /*1830*/  IADD3 R16, PT, PT, R5, R16, RZ ;  /* 0x0000001005107210 */ /* 0x000fe40007ffe0ff */
[----:B------:R-:W-:Y:S02]  /*1840*/  SHF.R.U32.HI R14, RZ, 0x1, R4 ;  /* 0x00000001ff0e7819 */ /* 0x000fe40000011604 */
[----:B------:R-:W-:-:S02]  /*1850*/  IADD3 R4, PT, PT, R3, R8, RZ ;  /* 0x0000000803047210 */ /* 0x000fc40007ffe0ff */
[----:B------:R-:W-:Y:S01]  /*1860*/  LOP3.LUT R3, R16, 0xffff, RZ, 0xc0, !PT ;  /* 0x0000ffff10037812 */ /* 0x000fe200078ec0ff */
[----:B------:R-:W-:Y:S01]  /*1870*/  IMAD R9, R14, 0x3100, RZ ;  /* 0x000031000e097824 */ /* 0x000fe200078e02ff */
[----:B------:R-:W-:Y:S01]  /*1880*/  LOP3.LUT R5, R4, 0xff, RZ, 0xc0, !PT ;  /* 0x000000ff04057812 */ /* 0x000fe200078ec0ff */
[----:B------:R-:W-:Y:S01]  /*1890*/  IMAD R7, R14, -0x9, R7 ;  /* 0xfffffff70e077824 */ /* 0x000fe200078e0207 */
[----:B------:R-:W-:Y:S02]  /*18a0*/  SHF.L.U32 R8, R3, 0x1, RZ ;  /* 0x0000000103087819 */ /* 0x000fe400000006ff */
[----:B------:R-:W-:Y:S01]  /*18b0*/  LOP3.LUT R4, R4, 0xff, RZ, 0xc0, !PT ;  /* 0x000000ff04047812 */ /* 0x000fe200078ec0ff */
[----:B------:R-:W-:Y:S01]  /*18c0*/  IMAD R5, R5, 0x460, RZ ;  /* 0x0000046005057824 */ /* 0x000fe200078e02ff */
[----:B------:R-:W-:-:S03]  /*18d0*/  LOP3.LUT R10, R9, R8, RZ, 0xfc, !PT ;  /* 0x00000008090a7212 */ /* 0x000fc600078efcff */
[----:B------:R-:W-:Y:S02]  /*18e0*/  IMAD R9, R6, 0x2d10, R5 ;  /* 0x00002d1006097824 */ /* 0x000fe400078e0205 */
[----:B------:R-:W-:Y:S02]  /*18f0*/  IMAD R7, R7, 0x70, R10 ;  /* 0x0000007007077824 */ /* 0x000fe400078e020a */
[----:B------:R-:W-:Y:S02]  /*1900*/  IMAD R9, R0, 0xe0, R9 ;  /* 0x000000e000097824 */ /* 0x000fe400078e0209 */
[----:B------:R-:W-:-:S03]  /*1910*/  IMAD.WIDE.U32 R6, R7, 0x4, RZ ;  /* 0x0000000407067825 */ /* 0x000fc600078e00ff */
[----:B------:R-:W-:Y:S01]  /*1920*/  IADD3 R9, PT, PT, R8, R9, RZ ;  /* 0x0000000908097210 */ /* 0x000fe20007ffe0ff */
[----:B------:R-:W-:Y:S01]  /*1930*/  IMAD R5, R14, 0x2d10, R5 ;  /* 0x00002d100e057824 */ /* 0x000fe200078e0205 */
[----:B------:R-:W-:Y:S01]  /*1940*/  CS2R R14, SRZ ;  /* 0x00000000000e7805 */ /* 0x000fe2000001ff00 */
[----:B------:R-:W-:Y:S01]  /*1950*/  IMAD.WIDE.U32 R10, R4, 0x1180, R6 ;  /* 0x00001180040a7825 */ /* 0x000fe200078e0006 */
[----:B------:R-:W-:-:S03]  /*1960*/  IADD3 R7, PT, PT, R9, -0x3800, RZ ;  /* 0xffffc80009077810 */ /* 0x000fc60007ffe0ff */
[----:B------:R-:W-:Y:S01]  /*1970*/  IMAD R5, R0, 0xe0, R5 ;  /* 0x000000e000057824 */ /* 0x000fe200078e0205 */
[----:B0-----:R-:W-:Y:S01]  /*1980*/  IADD3 R88, P1, PT, R10, UR4, RZ ;  /* 0x000000040a587c10 */ /* 0x001fe2000ff3e0ff */
[----:B------:R-:W-:Y:S01]  /*1990*/  UMOV UR4, 0x400 ;  /* 0x0000040000047882 */ /* 0x000fe20000000000 */
[----:B-1----:R-:W-:-:S04]  /*19a0*/  IMAD.WIDE.U32 R6, R7, 0x4, R12 ;  /* 0x0000000407067825 */ /* 0x002fc800078e000c */
[----:B------:R-:W-:Y:S01]  /*19b0*/  HFMA2 R13, -RZ, RZ, 0, 0 ;  /* 0x00000000ff0d7431 */ /* 0x000fe200000001ff */
[----:B------:R-:W-:Y:S02]  /*19c0*/  IADD3 R88, P2, PT, R88, 0x1c4, RZ ;  /* 0x000001c458587810 */ /* 0x000fe40007f5e0ff */
[----:B------:R-:W-:Y:S01]  /*19d0*/  IADD3 R5, PT, PT, R8, R5, RZ ;  /* 0x0000000508057210 */ /* 0x000fe20007ffe0ff */
[----:B------:R-:W-:Y:S01]  /*19e0*/  IMAD R8, R17, 0x6c53, RZ ;  /* 0x00006c5311087824 */ /* 0x000fe200078e02ff */
[----:B------:R-:W-:Y:S01]  /*19f0*/  IADD3.X R89, PT, PT, RZ, UR5, R11, P2, P1 ;  /* 0x00000005ff597c10 */ /* 0x000fe200097e240b */
[----:B------:R-:W-:Y:S01]  /*1a00*/  UIADD3 UR5, UPT, UPT, UR4, 0x1048, URZ ;  /* 0x0000104804057890 */ /* 0x000fe2000fffe0ff */
[----:B------:R-:W-:Y:S01]  /*1a10*/  IADD3 R90, P0, PT, R6, 0x1c4, RZ ;  /* 0x000001c4065a7810 */ /* 0x000fe20007f1e0ff */
[----:B------:R-:W-:Y:S01]  /*1a20*/  UIADD3 UR4, UPT, UPT, UR4, 0x1000, URZ ;  /* 0x0000100004047890 */ /* 0x000fe2000fffe0ff */
[----:B------:R-:W-:Y:S01]  /*1a30*/  SHF.R.U32.HI R8, RZ, 0x18, R8 ;  /* 0x00000018ff087819 */ /* 0x000fe20000011608 */
[----:B--2---:R-:W-:Y:S01]  /*1a40*/  ULEA UR5, UR6, UR5, 0x18 ;  /* 0x0000000506057291 */ /* 0x004fe2000f8ec0ff */
[----:B------:R-:W-:Y:S01]  /*1a50*/  IADD3.X R91, PT, PT, RZ, R7, RZ, P0, !PT ;  /* 0x00000007ff5b7210 */ /* 0x000fe200007fe4ff */
[----:B------:R-:W-:Y:S01]  /*1a60*/  ULEA UR4, UR6, UR4, 0x18 ;  /* 0x0000000406047291 */ /* 0x000fe2000f8ec0ff */
[----:B------:R-:W-:-:S02]  /*1a70*/  LEA R6, R8, R0, 0x4 ;  /* 0x0000000008067211 */ /* 0x000fc400078e20ff */
[----:B------:R-:W-:Y:S02]  /*1a80*/  ISETP.GT.U32.AND P0, PT, R0, 0x48, PT ;  /* 0x000000480000780c */ /* 0x000fe40003f04070 */
[----:B------:R-:W-:Y:S01]  /*1a90*/  LEA R10, R2, UR5, 0x5 ;  /* 0x00000005020a7c11 */ /* 0x000fe2000f8e28ff */
[----:B------:R-:W-:Y:S01]  /*1aa0*/  IMAD R6, R6, 0x900, RZ ;  /* 0x0000090006067824 */ /* 0x000fe200078e02ff */
[----:B------:R-:W-:Y:S02]  /*1ab0*/  MOV R7, 0xfffdc000 ;  /* 0xfffdc00000077802 */ /* 0x000fe40000000f00 */
[C---:B------:R-:W-:Y:S01]  /*1ac0*/  LEA R11, R2.reuse, UR4, 0x3 ;  /* 0x00000004020b7c11 */ /* 0x040fe2000f8e18ff */
[----:B------:R-:W-:-:S07]  /*1ad0*/  IMAD R12, R2, -0x10, R10 ;  /* 0xfffffff0020c7824 */ /* 0x000fce00078e020a */
.L_x_5:
[----:B------:R-:W0:Y:S01]  /*1ae0*/  LDC.64 R34, c[0x0][0x358] ;  /* 0x0000d600ff227b82 */ /* 0x000e220000000a00 */
[----:B------:R-:W-:Y:S05]  /*1af0*/  WARPSYNC.ALL ;  /* 0x0000000000007948 */ /* 0x000fea0003800000 */
[----:B------:R-:W-:Y:S02]  /*1b00*/  @!P0 IADD3 R17, PT, PT, R9, -0x3800, RZ ;  /* 0xffffc80009118810 */ /* 0x000fe40007ffe0ff */
[----:B------:R-:W-:Y:S01]  /*1b10*/  BAR.SYNC.DEFER_BLOCKING 0x2, 0x20 ;  /* 0x0080800000007b1d */ /* 0x000fe20000010000 */
[----:B------:R-:W-:-:S07]  /*1b20*/  @!P0 IADD3 R21, PT, PT, R5, -0x3790, RZ ;  /* 0xffffc87005158810 */ /* 0x000fce0007ffe0ff */
[----:B------:R-:W1:Y:S08]  /*1b30*/  @!P0 LDC.64 R18, c[0x0][0x3a0] ;  /* 0x0000e800ff128b82 */ /* 0x000e700000000a00 */
[----:B------:R-:W2:Y:S01]  /*1b40*/  LDC.64 R92, c[0x0][0x3a8] ;  /* 0x0000ea00ff5c7b82 */ /* 0x000ea20000000a00 */
[----:B0-----:R-:W-:Y:S02]  /*1b50*/  @!P0 R2UR UR4, R34 ;  /* 0x00000000220482ca */ /* 0x001fe400000e0000 */
[----:B------:R-:W-:-:S02]  /*1b60*/  @!P0 R2UR UR5, R35 ;  /* 0x00000000230582ca */ /* 0x000fc400000e0000 */
[----:B------:R-:W-:Y:S02]  /*1b70*/  @!P0 R2UR UR6, R34 ;  /* 0x00000000220682ca */ /* 0x000fe400000e0000 */
[----:B------:R-:W-:Y:S01]  /*1b80*/  @!P0 R2UR UR7, R35 ;  /* 0x00000000230782ca */ /* 0x000fe200000e0000 */
[----:B-1----:R-:W-:-:S04]  /*1b90*/  @!P0 IMAD.WIDE.U32 R16, R17, 0x4, R18 ;  /* 0x0000000411108825 */ /* 0x002fc800078e0012 */
[----:B------:R-:W-:-:S04]  /*1ba0*/  @!P0 IMAD.WIDE.U32 R18, R21, 0x4, R18 ;  /* 0x0000000415128825 */ /* 0x000fc800078e0012 */
[----:B------:R-:W3:Y:S04]  /*1bb0*/  @!P0 LDG.E.CONSTANT R20, desc[UR4][R16.64] ;  /* 0x0000000410148981 */ /* 0x000ee8000c1e9900 */
[----:B------:R-:W3:Y:S01]  /*1bc0*/  @!P0 LDG.E.CONSTANT R21, desc[UR6][R18.64] ;  /* 0x0000000612158981 */ /* 0x000ee2000c1e9900 */
[C---:B------:R-:W-:Y:S02]  /*1bd0*/  R2UR UR4, R34.reuse ;  /* 0x00000000220472ca */ /* 0x040fe400000e0000 */
[C---:B------:R-:W-:Y:S02]  /*1be0*/  R2UR UR5, R35.reuse ;  /* 0x00000000230572ca */ /* 0x040fe400000e0000 */
[----:B------:R-:W-:Y:S02]  /*1bf0*/  R2UR UR6, R34 ;  /* 0x00000000220672ca */ /* 0x000fe400000e0000 */
[----:B------:R-:W-:-:S02]  /*1c00*/  R2UR UR7, R35 ;  /* 0x00000000230772ca */ /* 0x000fc400000e0000 */
[C---:B------:R-:W-:Y:S02]  /*1c10*/  R2UR UR8, R34.reuse ;  /* 0x00000000220872ca */ /* 0x040fe400000e0000 */
[C---:B------:R-:W-:Y:S02]  /*1c20*/  R2UR UR9, R35.reuse ;  /* 0x00000000230972ca */ /* 0x040fe400000e0000 */
        /* <DEDUP_REMOVED lines=10> */
[----:B------:R-:W-:-:S05]  /*1cd0*/  IADD3 R23, PT, PT, R6, -0x24000, RZ ;  /* 0xfffdc00006177810 */ /* 0x000fca0007ffe0ff */
[----:B--2---:R-:W-:-:S05]  /*1ce0*/  IMAD.WIDE.U32 R92, R23, 0x4, R92 ;  /* 0x00000004175c7825 */ /* 0x004fca00078e005c */
[----:B------:R-:W2:Y:S04]  /*1cf0*/  LDG.E.CONSTANT R16, desc[UR4][R92.64] ;  /* 0x000000045c107981 */ /* 0x000ea8000c1e9900 */
[----:B------:R-:W2:Y:S04]  /*1d00*/  LDG.E.CONSTANT R17, desc[UR6][R92.64+0x24] ;  /* 0x000024065c117981 */ /* 0x000ea8000c1e9900 */
[----:B------:R-:W4:Y:S04]  /*1d10*/  LDG.E.CONSTANT R18, desc[UR8][R92.64+0x900] ;  /* 0x000900085c127981 */ /* 0x000f28000c1e9900 */
[----:B------:R-:W4:Y:S04]  /*1d20*/  LDG.E.CONSTANT R19, desc[UR10][R92.64+0x924] ;  /* 0x0009240a5c137981 */ /* 0x000f28000c1e9900 */
[----:B------:R-:W5:Y:S04]  /*1d30*/  LDG.E.CONSTANT R48, desc[UR12][R92.64+0x1200] ;  /* 0x0012000c5c307981 */ /* 0x000f68000c1e9900 */
[----:B------:R-:W5:Y:S04]  /*1d40*/  LDG.E.CONSTANT R49, desc[UR14][R92.64+0x1224] ;  /* 0x0012240e5c317981 */ /* 0x000f68000c1e9900 */
[----:B------:R-:W5:Y:S04]  /*1d50*/  LDG.E.CONSTANT R50, desc[UR16][R92.64+0x1b00] ;  /* 0x001b00105c327981 */ /* 0x000f68000c1e9900 */
[----:B------:R-:W5:Y:S01]  /*1d60*/  LDG.E.CONSTANT R51, desc[UR18][R92.64+0x1b24] ;  /* 0x001b24125c337981 */ /* 0x000f62000c1e9900 */
[----:B------:R-:W-:-:S02]  /*1d70*/  R2UR UR8, R34 ;  /* 0x00000000220872ca */ /* 0x000fc400000e0000 */
[C---:B------:R-:W-:Y:S02]  /*1d80*/  R2UR UR9, R35.reuse ;  /* 0x00000000230972ca */ /* 0x040fe400000e0000 */
[C---:B------:R-:W-:Y:S02]  /*1d90*/  R2UR UR10, R34.reuse ;  /* 0x00000000220a72ca */ /* 0x040fe400000e0000 */
[C---:B------:R-:W-:Y:S02]  /*1da0*/  R2UR UR11, R35.reuse ;  /* 0x00000000230b72ca */ /* 0x040fe400000e0000 */
[C---:B------:R-:W-:Y:S02]  /*1db0*/  R2UR UR12, R34.reuse ;  /* 0x00000000220c72ca */ /* 0x040fe400000e0000 */
[----:B------:R-:W-:Y:S02]  /*1dc0*/  R2UR UR13, R35 ;  /* 0x00000000230d72ca */ /* 0x000fe400000e0000 */
[----:B------:R-:W-:-:S02]  /*1dd0*/  R2UR UR14, R34 ;  /* 0x00000000220e72ca */ /* 0x000fc400000e0000 */
[C---:B------:R-:W-:Y:S01]  /*1de0*/  R2UR UR15, R35.reuse ;  /* 0x00000000230f72ca */ /* 0x040fe200000e0000 */
[----:B------:R-:W5:Y:S01]  /*1df0*/  LDG.E.CONSTANT R64, desc[UR8][R92.64+0x4] ;  /* 0x000004085c407981 */ /* 0x000f62000c1e9900 */
        /* <DEDUP_REMOVED lines=10> */
[----:B------:R-:W-:Y:S01]  /*1ea0*/  R2UR UR23, R35 ;  /* 0x00000000231772ca */ /* 0x000fe200000e0000 */
        /* <DEDUP_REMOVED lines=16> */
[----:B------:R-:W-:Y:S02]  /*1fb0*/  R2UR UR18, R34 ;  /* 0x00000000221272ca */ /* 0x000fe400000e0000 */
[----:B------:R-:W-:Y:S01]  /*1fc0*/  R2UR UR19, R35 ;  /* 0x00000000231372ca */ /* 0x000fe200000e0000 */
[----:B------:R-:W5:Y:S04]  /*1fd0*/  LDG.E.CONSTANT R46, desc[UR12][R92.64+0x1208] ;  /* 0x0012080c5c2e7981 */ /* 0x000f68000c1e9900 */
[----:B------:R-:W5:Y:S04]  /*1fe0*/  LDG.E.CONSTANT R47, desc[UR14][R92.64+0x122c] ;  /* 0x00122c0e5c2f7981 */ /* 0x000f68000c1e9900 */
[----:B------:R-:W5:Y:S04]  /*1ff0*/  LDG.E.CONSTANT R44, desc[UR16][R92.64+0x1b08] ;  /* 0x001b08105c2c7981 */ /* 0x000f68000c1e9900 */
[----:B------:R-:W5:Y:S04]  /*2000*/  LDG.E.CONSTANT R45, desc[UR18][R92.64+0x1b2c] ;  /* 0x001b2c125c2d7981 */ /* 0x000f68000c1e9900 */
[----:B---3--:R0:W-:Y:S01]  /*2010*/  @!P0 STS.64 [R11], R20 ;  /* 0x000000140b008388 */ /* 0x0081e20000000a00 */
[----:B------:R-:W-:-:S13]  /*2020*/  ISETP.GT.U32.AND P0, PT, R0, 0x48, PT ;  /* 0x000000480000780c */ /* 0x000fda0003f04070 */
[C---:B------:R-:W-:Y:S02]  /*2030*/  @!P0 R2UR UR4, R34.reuse ;  /* 0x00000000220482ca */ /* 0x040fe400000e0000 */
[C---:B------:R-:W-:Y:S02]  /*2040*/  @!P0 R2UR UR5, R35.reuse ;  /* 0x00000000230582ca */ /* 0x040fe400000e0000 */
[----:B------:R-:W-:Y:S02]  /*2050*/  @!P0 R2UR UR6, R34 ;  /* 0x00000000220682ca */ /* 0x000fe400000e0000 */
[----:B------:R-:W-:-:S09]  /*2060*/  @!P0 R2UR UR7, R35 ;  /* 0x00000000230782ca */ /* 0x000fd200000e0000 */
[----:B------:R-:W3:Y:S04]  /*2070*/  @!P0 LDG.E.CONSTANT R66, desc[UR4][R90.64+-0x1c0] ;  /* 0xfffe40045a428981 */ /* 0x000ee8000c1e9900 */
[----:B------:R-:W3:Y:S01]  /*2080*/  @!P0 LDG.E.CONSTANT R67, desc[UR6][R88.64+-0x1c0] ;  /* 0xfffe400658438981 */ /* 0x000ee2000c1e9900 */
[C---:B------:R-:W-:Y:S02]  /*2090*/  @!P0 R2UR UR4, R34.reuse ;  /* 0x00000000220482ca */ /* 0x040fe400000e0000 */
[C---:B------:R-:W-:Y:S02]  /*20a0*/  @!P0 R2UR UR5, R35.reuse ;  /* 0x00000000230582ca */ /* 0x040fe400000e0000 */
[----:B------:R-:W-:Y:S02]  /*20b0*/  @!P0 R2UR UR6, R34 ;  /* 0x00000000220682ca */ /* 0x000fe400000e0000 */
[----:B------:R-:W-:-:S09]  /*20c0*/  @!P0 R2UR UR7, R35 ;  /* 0x00000000230782ca */ /* 0x000fd200000e0000 */
[----:B0-----:R-:W3:Y:S01]  /*20d0*/  @!P0 LDG.E.CONSTANT R20, desc[UR4][R90.64+-0x1bc] ;  /* 0xfffe44045a148981 */ /* 0x001ee2000c1e9900 */
[C---:B------:R-:W-:Y:S02]  /*20e0*/  R2UR UR4, R34.reuse ;  /* 0x00000000220472ca */ /* 0x040fe400000e0000 */
[C---:B------:R-:W-:Y:S01]  /*20f0*/  R2UR UR5, R35.reuse ;  /* 0x00000000230572ca */ /* 0x040fe200000e0000 */
[----:B------:R-:W3:Y:S01]  /*2100*/  @!P0 LDG.E.CONSTANT R21, desc[UR6][R88.64+-0x1bc] ;  /* 0xfffe440658158981 */ /* 0x000ee2000c1e9900 */
[----:B------:R-:W-:Y:S02]  /*2110*/  R2UR UR6, R34 ;  /* 0x00000000220672ca */ /* 0x000fe400000e0000 */
[----:B------:R-:W-:-:S09]  /*2120*/  R2UR UR7, R35 ;  /* 0x00000000230772ca */ /* 0x000fd200000e0000 */
[----:B------:R-:W3:Y:S04]  /*2130*/  LDG.E.CONSTANT R29, desc[UR4][R92.64+0x2c] ;  /* 0x00002c045c1d7981 */ /* 0x000ee8000c1e9900 */
[----:B------:R-:W3:Y:S01]  /*2140*/  LDG.E.CONSTANT R22, desc[UR6][R92.64+0x908] ;  /* 0x000908065c167981 */ /* 0x000ee2000c1e9900 */
[C---:B------:R-:W-:Y:S02]  /*2150*/  @!P0 R2UR UR4, R34.reuse ;  /* 0x00000000220482ca */ /* 0x040fe400000e0000 */
[C---:B------:R-:W-:Y:S02]  /*2160*/  @!P0 R2UR UR5, R35.reuse ;  /* 0x00000000230582ca */ /* 0x040fe400000e0000 */
[----:B------:R-:W-:Y:S02]  /*2170*/  @!P0 R2UR UR6, R34 ;  /* 0x00000000220682ca */ /* 0x000fe400000e0000 */
[----:B------:R-:W-:-:S02]  /*2180*/  @!P0 R2UR UR7, R35 ;  /* 0x00000000230782ca */ /* 0x000fc400000e0000 */
[C---:B------:R-:W-:Y:S02]  /*2190*/  R2UR UR8, R34.reuse ;  /* 0x00000000220872ca */ /* 0x040fe400000e0000 */
[C---:B------:R-:W-:Y:S02]  /*21a0*/  R2UR UR9, R35.reuse ;  /* 0x00000000230972ca */ /* 0x040fe400000e0000 */
[C---:B------:R-:W-:Y:S02]  /*21b0*/  R2UR UR10, R34.reuse ;  /* 0x00000000220a72ca */ /* 0x040fe400000e0000 */
[C---:B------:R-:W-:Y:S01]  /*21c0*/  R2UR UR11, R35.reuse ;  /* 0x00000000230b72ca */ /* 0x040fe200000e0000 */
[----:B------:R-:W3:Y:S01]  /*21d0*/  @!P0 LDG.E.CONSTANT R38, desc[UR4][R90.64+-0x4] ;  /* 0xfffffc045a268981 */ /* 0x000ee2000c1e9900 */
[C---:B------:R-:W-:Y:S02]  /*21e0*/  R2UR UR12, R34.reuse ;  /* 0x00000000220c72ca */ /* 0x040fe400000e0000 */
[----:B------:R-:W-:Y:S01]  /*21f0*/  R2UR UR13, R35 ;  /* 0x00000000230d72ca */ /* 0x000fe200000e0000 */
[----:B------:R-:W3:Y:S01]  /*2200*/  @!P0 LDG.E.CONSTANT R39, desc[UR6][R88.64+-0x4] ;  /* 0xfffffc0658278981 */ /* 0x000ee2000c1e9900 */
[----:B------:R-:W-:-:S02]  /*2210*/  R2UR UR14, R34 ;  /* 0x00000000220e72ca */ /* 0x000fc400000e0000 */
[C---:B------:R-:W-:Y:S01]  /*2220*/  R2UR UR15, R35.reuse ;  /* 0x00000000230f72ca */ /* 0x040fe200000e0000 */
[----:B------:R-:W3:Y:S01]  /*2230*/  LDG.E.CONSTANT R30, desc[UR8][R92.64+0xc] ;  /* 0x00000c085c1e7981 */ /* 0x000ee2000c1e9900 */
[C---:B------:R-:W-:Y:S02]  /*2240*/  R2UR UR16, R34.reuse ;  /* 0x00000000221072ca */ /* 0x040fe400000e0000 */
[C---:B------:R-:W-:Y:S01]  /*2250*/  R2UR UR17, R35.reuse ;  /* 0x00000000231172ca */ /* 0x040fe200000e0000 */
[----:B------:R-:W3:Y:S01]  /*2260*/  LDG.E.CONSTANT R31, desc[UR10][R92.64+0x30] ;  /* 0x0000300a5c1f7981 */ /* 0x000ee2000c1e9900 */
[C---:B------:R-:W-:Y:S02]  /*2270*/  R2UR UR18, R34.reuse ;  /* 0x00000000221272ca */ /* 0x040fe400000e0000 */
[----:B------:R-:W-:Y:S01]  /*2280*/  R2UR UR19, R35 ;  /* 0x00000000231372ca */ /* 0x000fe200000e0000 */
[----:B------:R-:W3:Y:S01]  /*2290*/  LDG.E.CONSTANT R24, desc[UR12][R92.64+0x90c] ;  /* 0x00090c0c5c187981 */ /* 0x000ee2000c1e9900 */
[----:B------:R-:W-:-:S02]  /*22a0*/  R2UR UR20, R34 ;  /* 0x00000000221472ca */ /* 0x000fc400000e0000 */
[C---:B------:R-:W-:Y:S01]  /*22b0*/  R2UR UR21, R35.reuse ;  /* 0x00000000231572ca */ /* 0x040fe200000e0000 */
[----:B------:R-:W3:Y:S01]  /*22c0*/  LDG.E.CONSTANT R25, desc[UR14][R92.64+0x930] ;  /* 0x0009300e5c197981 */ /* 0x000ee2000c1e9900 */
[----:B------:R-:W-:Y:S02]  /*22d0*/  R2UR UR22, R34 ;  /* 0x00000000221672ca */ /* 0x000fe400000e0000 */
[----:B------:R-:W-:Y:S01]  /*22e0*/  R2UR UR23, R35 ;  /* 0x00000000231772ca */ /* 0x000fe200000e0000 */
[----:B------:R-:W3:Y:S04]  /*22f0*/  LDG.E.CONSTANT R42, desc[UR16][R92.64+0x120c] ;  /* 0x00120c105c2a7981 */ /* 0x000ee8000c1e9900 */
[----:B------:R-:W3:Y:S04]  /*2300*/  LDG.E.CONSTANT R43, desc[UR18][R92.64+0x1230] ;  /* 0x001230125c2b7981 */ /* 0x000ee8000c1e9900 */
[----:B------:R-:W3:Y:S04]  /*2310*/  LDG.E.CONSTANT R40, desc[UR20][R92.64+0x1b0c] ;  /* 0x001b0c145c287981 */ /* 0x000ee8000c1e9900 */
[----:B------:R-:W3:Y:S01]  /*2320*/  LDG.E.CONSTANT R41, desc[UR22][R92.64+0x1b30] ;  /* 0x001b30165c297981 */ /* 0x000ee2000c1e9900 */
[----:B------:R-:W0:Y:S03]  /*2330*/  S2UR UR5, SR_CgaCtaId ;  /* 0x00000000000579c3 */ /* 0x000e260000008800 */
[----:B--2---:R-:W-:Y:S04]  /*2340*/  STS.64 [R10], R16 ;  /* 0x000000100a007388 */ /* 0x004fe80000000a00 */
[----:B----4-:R-:W-:Y:S04]  /*2350*/  STS.64 [R10+0x8], R18 ;  /* 0x000008120a007388 */ /* 0x010fe80000000a00 */
[----:B-----5:R-:W-:Y:S04]  /*2360*/  STS.64 [R10+0x10], R48 ;  /* 0x000010300a007388 */ /* 0x020fe80000000a00 */
[----:B------:R-:W-:Y:S01]  /*2370*/  STS.64 [R10+0x18], R50 ;  /* 0x000018320a007388 */ /* 0x000fe20000000a00 */
[----:B------:R-:W-:Y:S06]  /*2380*/  BAR.SYNC.DEFER_BLOCKING 0x2, 0x20 ;  /* 0x0080800000007b1d */ /* 0x000fec0000010000 */
[----:B------:R-:W-:-:S02]  /*2390*/  UMOV UR4, 0x400 ;  /* 0x0000040000047882 */ /* 0x000fc40000000000 */
[----:B0-----:R-:W-:-:S09]  /*23a0*/  ULEA UR4, UR5, UR4, 0x18 ;  /* 0x0000000405047291 */ /* 0x001fd2000f8ec0ff */
[----:B------:R-:W-:Y:S04]  /*23b0*/  LDS R59, [UR4+0x1000] ;  /* 0x00100004ff3b7984 */ /* 0x000fe80008000800 */
[----:B------:R-:W0:Y:S04]  /*23c0*/  LDS.64 R48, [R12] ;  /* 0x000000000c307984 */ /* 0x000e280000000a00 */
[----:B------:R-:W1:Y:S04]  /*23d0*/  LDS.64 R50, [R12+0x100] ;  /* 0x000100000c327984 */ /* 0x000e680000000a00 */
[----:B------:R-:W2:Y:S04]  /*23e0*/  LDS R61, [UR4+0x1008] ;  /* 0x00100804ff3d7984 */ /* 0x000ea80008000800 */
[----:B------:R-:W4:Y:S04]  /*23f0*/  LDS R58, [UR4+0x1010] ;  /* 0x00101004ff3a7984 */ /* 0x000f280008000800 */
[----:B------:R-:W5:Y:S04]  /*2400*/  LDS R57, [UR4+0x1018] ;  /* 0x00101804ff397984 */ /* 0x000f680008000800 */
[----:B------:R-:W5:Y:S04]  /*2410*/  LDS.64 R52, [R12+0x8] ;  /* 0x000008000c347984 */ /* 0x000f680000000a00 */
[----:B------:R-:W5:Y:S04]  /*2420*/  LDS.64 R54, [R12+0x108] ;  /* 0x000108000c367984 */ /* 0x000f680000000a00 */
[----:B------:R-:W5:Y:S01]  /*2430*/  LDS.128 R16, [UR4+0x1020] ;  /* 0x00102004ff107984 */ /* 0x000f620008000c00 */
[----:B------:R-:W-:-:S02]  /*2440*/  @!P0 R2UR UR6, R34 ;  /* 0x00000000220682ca */ /* 0x000fc400000e0000 */
[C---:B------:R-:W-:Y:S01]  /*2450*/  @!P0 R2UR UR7, R35.reuse ;  /* 0x00000000230782ca */ /* 0x040fe200000e0000 */
[----:B------:R-:W-:Y:S01]  /*2460*/  LDS R80, [UR4+0x1044] ;  /* 0x00104404ff507984 */ /* 0x000fe20008000800 */
[C---:B------:R-:W-:Y:S02]  /*2470*/  @!P0 R2UR UR8, R34.reuse ;  /* 0x00000000220882ca */ /* 0x040fe400000e0000 */
[C---:B------:R-:W-:Y:S02]  /*2480*/  @!P0 R2UR UR9, R35.reuse ;  /* 0x00000000230982ca */ /* 0x040fe400000e0000 */
        /* <DEDUP_REMOVED lines=15> */
[----:B------:R-:W-:Y:S01]  /*2580*/  R2UR UR25, R35 ;  /* 0x00000000231972ca */ /* 0x000fe200000e0000 */
[C---:B0-----:R-:W-:Y:S01]  /*2590*/  FFMA R84, R59.reuse, R48, R84 ;  /* 0x000000303b547223 */ /* 0x041fe20000000054 */
[C---:B-1----:R-:W-:Y:S01]  /*25a0*/  FFMA R79, R59.reuse, R50, R79 ;  /* 0x000000323b4f7223 */ /* 0x042fe2000000004f */
[-C--:B--2---:R-:W-:Y:S01]  /*25b0*/  FFMA R82, R48, R61.reuse, R82 ;  /* 0x0000003d30527223 */ /* 0x084fe20000000052 */
[----:B------:R-:W-:Y:S01]  /*25c0*/  FFMA R81, R50, R61, R81 ;  /* 0x0000003d32517223 */ /* 0x000fe20000000051 */
[-C--:B----4-:R-:W-:Y:S01]  /*25d0*/  FFMA R72, R48, R58.reuse, R72 ;  /* 0x0000003a30487223 */ /* 0x090fe20000000048 */
[----:B------:R-:W-:Y:S01]  /*25e0*/  FFMA R13, R50, R58, R13 ;  /* 0x0000003a320d7223 */ /* 0x000fe2000000000d */
[-C--:B-----5:R-:W-:Y:S01]  /*25f0*/  FFMA R70, R48, R57.reuse, R70 ;  /* 0x0000003930467223 */ /* 0x0a0fe20000000046 */
[----:B------:R-:W-:Y:S01]  /*2600*/  FFMA R14, R50, R57, R14 ;  /* 0x00000039320e7223 */ /* 0x000fe2000000000e */
[C---:B------:R-:W-:Y:S01]  /*2610*/  FFMA R78, R59.reuse, R52, R78 ;  /* 0x000000343b4e7223 */ /* 0x040fe2000000004e */
[----:B------:R-:W-:Y:S01]  /*2620*/  FFMA R77, R59, R54, R77 ;  /* 0x000000363b4d7223 */ /* 0x000fe2000000004d */
[-C--:B------:R-:W-:Y:S01]  /*2630*/  FFMA R76, R52, R61.reuse, R76 ;  /* 0x0000003d344c7223 */ /* 0x080fe2000000004c */
[----:B------:R-:W-:Y:S01]  /*2640*/  FFMA R83, R54, R61, R83 ;  /* 0x0000003d36537223 */ /* 0x000fe20000000053 */
[C---:B------:R-:W-:Y:S01]  /*2650*/  FFMA R15, R58.reuse, R52, R15 ;  /* 0x000000343a0f7223 */ /* 0x040fe2000000000f */
[----:B------:R-:W-:Y:S01]  /*2660*/  FFMA R73, R58, R54, R73 ;  /* 0x000000363a497223 */ /* 0x000fe20000000049 */
[-C--:B------:R-:W-:Y:S01]  /*2670*/  FFMA R18, R52, R57.reuse, R56 ;  /* 0x0000003934127223 */ /* 0x080fe20000000038 */
[----:B------:R-:W-:Y:S01]  /*2680*/  FFMA R71, R54, R57, R71 ;  /* 0x0000003936477223 */ /* 0x000fe20000000047 */
[-C--:B------:R-:W-:Y:S01]  /*2690*/  FFMA R48, R48, R16.reuse, R27 ;  /* 0x0000001030307223 */ /* 0x080fe2000000001b */
[----:B------:R-:W-:Y:S01]  /*26a0*/  FFMA R50, R50, R16, R26 ;  /* 0x0000001032327223 */ /* 0x000fe2000000001a */
[----:B------:R-:W2:Y:S04]  /*26b0*/  @!P0 LDG.E.CONSTANT R62, desc[UR6][R90.64] ;  /* 0x000000065a3e8981 */ /* 0x000ea8000c1e9900 */
[----:B------:R-:W2:Y:S04]  /*26c0*/  @!P0 LDG.E.CONSTANT R63, desc[UR8][R88.64] ;  /* 0x00000008583f8981 */ /* 0x000ea8000c1e9900 */
[----:B------:R-:W4:Y:S04]  /*26d0*/  LDG.E.CONSTANT R60, desc[UR10][R92.64+0x10] ;  /* 0x0000100a5c3c7981 */ /* 0x000f28000c1e9900 */
[----:B------:R-:W4:Y:S04]  /*26e0*/  LDG.E.CONSTANT R61, desc[UR12][R92.64+0x34] ;  /* 0x0000340c5c3d7981 */ /* 0x000f28000c1e9900 */
[----:B------:R-:W5:Y:S04]  /*26f0*/  LDG.E.CONSTANT R58, desc[UR14][R92.64+0x910] ;  /* 0x0009100e5c3a7981 */ /* 0x000f68000c1e9900 */
[----:B------:R-:W5:Y:S04]  /*2700*/  LDG.E.CONSTANT R59, desc[UR16][R92.64+0x934] ;  /* 0x000934105c3b7981 */ /* 0x000f68000c1e9900 */
[----:B------:R-:W5:Y:S04]  /*2710*/  LDG.E.CONSTANT R56, desc[UR18][R92.64+0x1210] ;  /* 0x001210125c387981 */ /* 0x000f68000c1e9900 */
[----:B------:R-:W5:Y:S04]  /*2720*/  LDG.E.CONSTANT R57, desc[UR20][R92.64+0x1234] ;  /* 0x001234145c397981 */ /* 0x000f68000c1e9900 */
[----:B------:R-:W5:Y:S04]  /*2730*/  LDG.E.CONSTANT R26, desc[UR22][R92.64+0x1b10] ;  /* 0x001b10165c1a7981 */ /* 0x000f68000c1e9900 */
[----:B------:R-:W5:Y:S01]  /*2740*/  LDG.E.CONSTANT R27, desc[UR24][R92.64+0x1b34] ;  /* 0x001b34185c1b7981 */ /* 0x000f62000c1e9900 */
[C---:B------:R-:W-:Y:S01]  /*2750*/  FFMA R52, R16.reuse, R52, R74 ;  /* 0x0000003410347223 */ /* 0x040fe2000000004a */
[----:B------:R-:W-:-:S02]  /*2760*/  FFMA R75, R16, R54, R75 ;  /* 0x00000036104b7223 */ /* 0x000fc4000000004b */
[----:B------:R-:W0:Y:S04]  /*2770*/  LDS R16, [UR4+0x1034] ;  /* 0x00103404ff107984 */ /* 0x000e280008000800 */
[----:B------:R-:W1:Y:S01]  /*2780*/  LDS R74, [UR4+0x103c] ;  /* 0x00103c04ff4a7984 */ /* 0x000e620008000800 */
[----:B------:R-:W-:Y:S01]  /*2790*/  BAR.SYNC.DEFER_BLOCKING 0x2, 0x20 ;  /* 0x0080800000007b1d */ /* 0x000fe20000010000 */
[----:B------:R-:W-:Y:S01]  /*27a0*/  FFMA R54, R17, R53, R78 ;  /* 0x0000003511367223 */ /* 0x000fe2000000004e */
[-C--:B------:R-:W-:Y:S01]  /*27b0*/  FFMA R82, R49, R19.reuse, R82 ;  /* 0x0000001331527223 */ /* 0x080fe20000000052 */
[----:B------:R-:W-:Y:S01]  /*27c0*/  FFMA R81, R51, R19, R81 ;  /* 0x0000001333517223 */ /* 0x000fe20000000051 */
[----:B------:R-:W-:Y:S02]  /*27d0*/  FFMA R83, R19, R55, R83 ;  /* 0x0000003713537223 */ /* 0x000fe40000000053 */
[----:B---3--:R-:W-:Y:S04]  /*27e0*/  @!P0 STS.64 [R11], R66 ;  /* 0x000000420b008388 */ /* 0x008fe80000000a00 */
[----:B------:R3:W-:Y:S04]  /*27f0*/  STS.64 [R10], R64 ;  /* 0x000000400a007388 */ /* 0x0007e80000000a00 */
[----:B------:R-:W-:Y:S04]  /*2800*/  STS.64 [R10+0x8], R36 ;  /* 0x000008240a007388 */ /* 0x000fe80000000a00 */
[----:B------:R-:W-:Y:S04]  /*2810*/  STS.64 [R10+0x10], R32 ;  /* 0x000010200a007388 */ /* 0x000fe80000000a00 */
[----:B------:R-:W-:Y:S01]  /*2820*/  STS.64 [R10+0x18], R68 ;  /* 0x000018440a007388 */ /* 0x000fe20000000a00 */
[----:B------:R-:W-:Y:S01]  /*2830*/  BAR.SYNC.DEFER_BLOCKING 0x2, 0x20 ;  /* 0x0080800000007b1d */ /* 0x000fe20000010000 */
[C---:B---3--:R-:W-:Y:S01]  /*2840*/  FFMA R64, R17.reuse, R49, R84 ;  /* 0x0000003111407223 */ /* 0x048fe20000000054 */
[C---:B------:R-:W-:Y:S01]  /*2850*/  FFMA R65, R17.reuse, R51, R79 ;  /* 0x0000003311417223 */ /* 0x040fe2000000004f */
[----:B------:R-:W-:Y:S01]  /*2860*/  FFMA R66, R17, R55, R77 ;  /* 0x0000003711427223 */ /* 0x000fe2000000004d */
[----:B------:R-:W-:Y:S01]  /*2870*/  FFMA R67, R19, R53, R76 ;  /* 0x0000003513437223 */ /* 0x000fe2000000004c */
[C---:B0-----:R-:W-:Y:S01]  /*2880*/  FFMA R72, R16.reuse, R49, R72 ;  /* 0x0000003110487223 */ /* 0x041fe20000000048 */
[C---:B------:R-:W-:Y:S01]  /*2890*/  FFMA R13, R16.reuse, R51, R13 ;  /* 0x00000033100d7223 */ /* 0x040fe2000000000d */
[C---:B------:R-:W-:Y:S01]  /*28a0*/  FFMA R15, R16.reuse, R53, R15 ;  /* 0x00000035100f7223 */ /* 0x040fe2000000000f */
[----:B------:R-:W-:Y:S01]  /*28b0*/  FFMA R73, R16, R55, R73 ;  /* 0x0000003710497223 */ /* 0x000fe20000000049 */
[----:B-1----:R-:W-:Y:S01]  /*28c0*/  FFMA R86, R74, R53, R18 ;  /* 0x000000354a567223 */ /* 0x002fe20000000012 */
[-C--:B------:R-:W-:Y:S01]  /*28d0*/  FFMA R70, R49, R74.reuse, R70 ;  /* 0x0000004a31467223 */ /* 0x080fe20000000046 */
[----:B------:R-:W-:Y:S01]  /*28e0*/  FFMA R14, R51, R74, R14 ;  /* 0x0000004a330e7223 */ /* 0x000fe2000000000e */
[C---:B------:R-:W-:Y:S01]  /*28f0*/  FFMA R48, R80.reuse, R49, R48 ;  /* 0x0000003150307223 */ /* 0x040fe20000000030 */
[----:B------:R-:W-:Y:S01]  /*2900*/  FFMA R50, R80, R51, R50 ;  /* 0x0000003350327223 */ /* 0x000fe20000000032 */
[----:B------:R-:W-:Y:S04]  /*2910*/  LDS.128 R16, [UR4+0x1020] ;  /* 0x00102004ff107984 */ /* 0x000fe80008000c00 */
[----:B------:R-:W-:Y:S04]  /*2920*/  LDS R69, [UR4+0x1000] ;  /* 0x00100004ff457984 */ /* 0x000fe80008000800 */
[----:B------:R-:W-:Y:S04]  /*2930*/  LDS R85, [UR4+0x1008] ;  /* 0x00100804ff557984 */ /* 0x000fe80008000800 */
[----:B------:R-:W-:Y:S04]  /*2940*/  LDS.64 R32, [R12] ;  /* 0x000000000c207984 */ /* 0x000fe80000000a00 */
[----:B------:R-:W-:Y:S04]  /*2950*/  LDS.64 R78, [R12+0x100] ;  /* 0x000100000c4e7984 */ /* 0x000fe80000000a00 */
[----:B------:R-:W-:Y:S04]  /*2960*/  LDS.64 R76, [R12+0x8] ;  /* 0x000008000c4c7984 */ /* 0x000fe80000000a00 */
[----:B------:R-:W-:Y:S04]  /*2970*/  LDS.64 R36, [R12+0x108] ;  /* 0x000108000c247984 */ /* 0x000fe80000000a00 */
[----:B------:R-:W0:Y:S04]  /*2980*/  LDS R68, [UR4+0x1010] ;  /* 0x00101004ff447984 */ /* 0x000e280008000800 */
[----:B------:R-:W1:Y:S04]  /*2990*/  LDS R84, [UR4+0x1018] ;  /* 0x00101804ff547984 */ /* 0x000e680008000800 */
[----:B------:R-:W3:Y:S04]  /*29a0*/  LDS R51, [UR4+0x1034] ;  /* 0x00103404ff337984 */ /* 0x000ee80008000800 */
[----:B------:R-:W3:Y:S04]  /*29b0*/  LDS R49, [UR4+0x103c] ;  /* 0x00103c04ff317984 */ /* 0x000ee80008000800 */
[----:B------:R-:W-:Y:S01]  /*29c0*/  LDS R18, [UR4+0x1044] ;  /* 0x00104404ff127984 */ /* 0x000fe20008000800 */
[----:B------:R-:W-:Y:S01]  /*29d0*/  BAR.SYNC.DEFER_BLOCKING 0x2, 0x20 ;  /* 0x0080800000007b1d */ /* 0x000fe20000010000 */
[----:B------:R-:W-:-:S05]  /*29e0*/  FFMA R71, R74, R55, R71 ;  /* 0x000000374a477223 */ /* 0x000fca0000000047 */
[----:B------:R-:W-:Y:S04]  /*29f0*/  @!P0 STS.64 [R11], R20 ;  /* 0x000000140b008388 */ /* 0x000fe80000000a00 */
[----:B------:R-:W-:Y:S04]  /*2a00*/  STS.64 [R10], R28 ;  /* 0x0000001c0a007388 */ /* 0x000fe80000000a00 */
[----:B------:R-:W-:Y:S04]  /*2a10*/  STS.64 [R10+0x8], R22 ;  /* 0x000008160a007388 */ /* 0x000fe80000000a00 */
[----:B------:R-:W-:Y:S04]  /*2a20*/  STS.64 [R10+0x10], R46 ;  /* 0x0000102e0a007388 */ /* 0x000fe80000000a00 */
[----:B------:R-:W-:Y:S01]  /*2a30*/  STS.64 [R10+0x18], R44 ;  /* 0x0000182c0a007388 */ /* 0x000fe20000000a00 */
[----:B------:R-:W-:Y:S01]  /*2a40*/  BAR.SYNC.DEFER_BLOCKING 0x2, 0x20 ;  /* 0x0080800000007b1d */ /* 0x000fe20000010000 */
[C---:B------:R-:W-:Y:S01]  /*2a50*/  FFMA R52, R80.reuse, R53, R52 ;  /* 0x0000003550347223 */ /* 0x040fe20000000034 */
[----:B------:R-:W-:Y:S01]  /*2a60*/  FFMA R75, R80, R55, R75 ;  /* 0x00000037504b7223 */ /* 0x000fe2000000004b */
[-C--:B0-----:R-:W-:Y:S01]  /*2a70*/  FFMA R72, R32, R68.reuse, R72 ;  /* 0x0000004420487223 */ /* 0x081fe20000000048 */
[----:B------:R-:W-:Y:S01]  /*2a80*/  FFMA R13, R78, R68, R13 ;  /* 0x000000444e0d7223 */ /* 0x000fe2000000000d */
[C---:B------:R-:W-:Y:S01]  /*2a90*/  FFMA R53, R68.reuse, R76, R15 ;  /* 0x0000004c44357223 */ /* 0x040fe2000000000f */
[----:B------:R-:W-:Y:S01]  /*2aa0*/  FFMA R73, R68, R36, R73 ;  /* 0x0000002444497223 */ /* 0x000fe20000000049 */
[-C--:B-1----:R-:W-:Y:S01]  /*2ab0*/  FFMA R55, R32, R84.reuse, R70 ;  /* 0x0000005420377223 */ /* 0x082fe20000000046 */
[-C--:B------:R-:W-:Y:S01]  /*2ac0*/  FFMA R68, R78, R84.reuse, R14 ;  /* 0x000000544e447223 */ /* 0x080fe2000000000e */
[-C--:B------:R-:W-:Y:S01]  /*2ad0*/  FFMA R86, R76, R84.reuse, R86 ;  /* 0x000000544c567223 */ /* 0x080fe20000000056 */
[----:B------:R-:W-:Y:S01]  /*2ae0*/  FFMA R84, R36, R84, R71 ;  /* 0x0000005424547223 */ /* 0x000fe20000000047 */
[----:B------:R-:W-:Y:S04]  /*2af0*/  LDS R45, [UR4+0x1000] ;  /* 0x00100004ff2d7984 */ /* 0x000fe80008000800 */
[----:B------:R-:W0:Y:S04]  /*2b00*/  LDS.64 R28, [R12+0x108] ;  /* 0x000108000c1c7984 */ /* 0x000e280000000a00 */
[----:B------:R-:W1:Y:S04]  /*2b10*/  LDS.64 R22, [R12] ;  /* 0x000000000c167984 */ /* 0x000e680000000a00 */
[----:B------:R-:W-:Y:S04]  /*2b20*/  LDS.64 R14, [R12+0x100] ;  /* 0x000100000c0e7984 */ /* 0x000fe80000000a00 */
[----:B------:R-:W-:Y:S04]  /*2b30*/  LDS.64 R20, [R12+0x8] ;  /* 0x000008000c147984 */ /* 0x000fe80000000a00 */
[----:B------:R-:W1:Y:S04]  /*2b40*/  LDS R71, [UR4+0x1008] ;  /* 0x00100804ff477984 */ /* 0x000e680008000800 */
[----:B------:R-:W1:Y:S04]  /*2b50*/  LDS R44, [UR4+0x1010] ;  /* 0x00101004ff2c7984 */ /* 0x000e680008000800 */
[----:B------:R-:W1:Y:S01]  /*2b60*/  LDS R70, [UR4+0x1018] ;  /* 0x00101804ff467984 */ /* 0x000e620008000800 */
[C---:B------:R-:W-:Y:S01]  /*2b70*/  FFMA R64, R69.reuse, R32, R64 ;  /* 0x0000002045407223 */ /* 0x040fe20000000040 */
[C---:B------:R-:W-:Y:S01]  /*2b80*/  FFMA R65, R69.reuse, R78, R65 ;  /* 0x0000004e45417223 */ /* 0x040fe20000000041 */
[C---:B------:R-:W-:Y:S01]  /*2b90*/  FFMA R54, R69.reuse, R76, R54 ;  /* 0x0000004c45367223 */ /* 0x040fe20000000036 */
[----:B------:R-:W-:Y:S01]  /*2ba0*/  FFMA R66, R69, R36, R66 ;  /* 0x0000002445427223 */ /* 0x000fe20000000042 */
[----:B------:R-:W-:Y:S01]  /*2bb0*/  @!P0 R2UR UR6, R34 ;  /* 0x00000000220682ca */ /* 0x000fe200000e0000 */
[-C--:B------:R-:W-:Y:S01]  /*2bc0*/  FFMA R82, R32, R85.reuse, R82 ;  /* 0x0000005520527223 */ /* 0x080fe20000000052 */
[C---:B------:R-:W-:Y:S01]  /*2bd0*/  @!P0 R2UR UR7, R35.reuse ;  /* 0x00000000230782ca */ /* 0x040fe200000e0000 */
[-C--:B------:R-:W-:Y:S01]  /*2be0*/  FFMA R81, R78, R85.reuse, R81 ;  /* 0x000000554e517223 */ /* 0x080fe20000000051 */
[----:B------:R-:W-:Y:S01]  /*2bf0*/  @!P0 R2UR UR8, R34 ;  /* 0x00000000220882ca */ /* 0x000fe200000e0000 */
[-C--:B------:R-:W-:Y:S01]  /*2c00*/  FFMA R67, R76, R85.reuse, R67 ;  /* 0x000000554c437223 */ /* 0x080fe20000000043 */
[----:B------:R-:W-:Y:S01]  /*2c10*/  @!P0 R2UR UR9, R35 ;  /* 0x00000000230982ca */ /* 0x000fe200000e0000 */
[----:B------:R-:W-:Y:S01]  /*2c20*/  FFMA R83, R36, R85, R83 ;  /* 0x0000005524537223 */ /* 0x000fe20000000053 */
        /* <DEDUP_REMOVED lines=14> */
[----:B------:R-:W-:Y:S02]  /*2d10*/  R2UR UR24, R34 ;  /* 0x00000000221872ca */ /* 0x000fe400000e0000 */
[----:B------:R-:W-:Y:S01]  /*2d20*/  R2UR UR25, R35 ;  /* 0x00000000231972ca */ /* 0x000fe200000e0000 */
[-C--:B------:R-:W-:Y:S01]  /*2d30*/  FFMA R48, R32, R16.reuse, R48 ;  /* 0x0000001020307223 */ /* 0x080fe20000000030 */
[----:B------:R-:W-:Y:S01]  /*2d40*/  FFMA R50, R78, R16, R50 ;  /* 0x000000104e327223 */ /* 0x000fe20000000032 */
[C---:B------:R-:W-:Y:S01]  /*2d50*/  FFMA R52, R16.reuse, R76, R52 ;  /* 0x0000004c10347223 */ /* 0x040fe20000000034 */
[----:B------:R-:W-:Y:S01]  /*2d60*/  FFMA R75, R16, R36, R75 ;  /* 0x00000024104b7223 */ /* 0x000fe2000000004b */
[C---:B------:R-:W-:Y:S01]  /*2d70*/  FFMA R64, R17.reuse, R33, R64 ;  /* 0x0000002111407223 */ /* 0x040fe20000000040 */
[C---:B------:R-:W-:Y:S01]  /*2d80*/  FFMA R65, R17.reuse, R79, R65 ;  /* 0x0000004f11417223 */ /* 0x040fe20000000041 */
[C---:B------:R-:W-:Y:S01]  /*2d90*/  FFMA R54, R17.reuse, R77, R54 ;  /* 0x0000004d11367223 */ /* 0x040fe20000000036 */
[----:B------:R-:W-:Y:S01]  /*2da0*/  FFMA R66, R17, R37, R66 ;  /* 0x0000002511427223 */ /* 0x000fe20000000042 */
[-C--:B------:R-:W-:Y:S01]  /*2db0*/  FFMA R32, R33, R19.reuse, R82 ;  /* 0x0000001321207223 */ /* 0x080fe20000000052 */
[----:B------:R-:W-:Y:S01]  /*2dc0*/  FFMA R16, R79, R19, R81 ;  /* 0x000000134f107223 */ /* 0x000fe20000000051 */
[C---:B------:R-:W-:Y:S01]  /*2dd0*/  FFMA R17, R19.reuse, R77, R67 ;  /* 0x0000004d13117223 */ /* 0x040fe20000000043 */
[----:B------:R-:W-:Y:S01]  /*2de0*/  FFMA R83, R19, R37, R83 ;  /* 0x0000002513537223 */ /* 0x000fe20000000053 */
[C---:B---3--:R-:W-:Y:S01]  /*2df0*/  FFMA R19, R51.reuse, R79, R13 ;  /* 0x0000004f33137223 */ /* 0x048fe2000000000d */
[C---:B------:R-:W-:Y:S01]  /*2e00*/  FFMA R74, R51.reuse, R33, R72 ;  /* 0x00000021334a7223 */ /* 0x040fe20000000048 */
[C---:B------:R-:W-:Y:S01]  /*2e10*/  FFMA R53, R51.reuse, R77, R53 ;  /* 0x0000004d33357223 */ /* 0x040fe20000000035 */
[----:B------:R-:W-:Y:S01]  /*2e20*/  FFMA R51, R51, R37, R73 ;  /* 0x0000002533337223 */ /* 0x000fe20000000049 */
[-C--:B------:R-:W-:Y:S01]  /*2e30*/  FFMA R55, R33, R49.reuse, R55 ;  /* 0x0000003121377223 */ /* 0x080fe20000000037 */
[----:B------:R-:W-:Y:S01]  /*2e40*/  FFMA R81, R79, R49, R68 ;  /* 0x000000314f517223 */ /* 0x000fe20000000044 */
[C---:B------:R-:W-:Y:S01]  /*2e50*/  FFMA R78, R49.reuse, R77, R86 ;  /* 0x0000004d314e7223 */ /* 0x040fe20000000056 */
[----:B------:R-:W-:Y:S01]  /*2e60*/  FFMA R84, R49, R37, R84 ;  /* 0x0000002531547223 */ /* 0x000fe20000000054 */
[C---:B0-----:R-:W-:Y:S01]  /*2e70*/  FFMA R72, R45.reuse, R28, R66 ;  /* 0x0000001c2d487223 */ /* 0x041fe20000000042 */
[C---:B------:R-:W-:Y:S01]  /*2e80*/  FFMA R82, R18.reuse, R33, R48 ;  /* 0x0000002112527223 */ /* 0x040fe20000000030 */
[C---:B------:R-:W-:Y:S01]  /*2e90*/  FFMA R79, R18.reuse, R79, R50 ;  /* 0x0000004f124f7223 */ /* 0x040fe20000000032 */
[C---:B------:R-:W-:Y:S01]  /*2ea0*/  FFMA R77, R18.reuse, R77, R52 ;  /* 0x0000004d124d7223 */ /* 0x040fe20000000034 */
[----:B------:R-:W-:Y:S01]  /*2eb0*/  FFMA R37, R18, R37, R75 ;  /* 0x0000002512257223 */ /* 0x000fe2000000004b */
[C---:B-1----:R-:W-:Y:S01]  /*2ec0*/  FFMA R76, R45.reuse, R22, R64 ;  /* 0x000000162d4c7223 */ /* 0x042fe20000000040 */
[-C--:B------:R-:W-:Y:S01]  /*2ed0*/  FFMA R67, R14, R71.reuse, R16 ;  /* 0x000000470e437223 */ /* 0x080fe20000000010 */
[-C--:B------:R-:W-:Y:S01]  /*2ee0*/  FFMA R66, R20, R71.reuse, R17 ;  /* 0x0000004714427223 */ /* 0x080fe20000000011 */
[----:B------:R-:W-:Y:S01]  /*2ef0*/  FFMA R73, R14, R44, R19 ;  /* 0x0000002c0e497223 */ /* 0x000fe20000000013 */
[C---:B------:R-:W-:Y:S01]  /*2f00*/  FFMA R64, R45.reuse, R14, R65 ;  /* 0x0000000e2d407223 */ /* 0x040fe20000000041 */
[----:B------:R-:W-:Y:S01]  /*2f10*/  FFMA R68, R22, R71, R32 ;  /* 0x0000004716447223 */ /* 0x000fe20000000020 */
[----:B------:R-:W0:Y:S01]  /*2f20*/  LDS.128 R16, [UR4+0x1020] ;  /* 0x00102004ff107984 */ /* 0x000e220008000c00 */
[-C--:B------:R-:W-:Y:S01]  /*2f30*/  FFMA R13, R45, R20.reuse, R54 ;  /* 0x000000142d0d7223 */ /* 0x080fe20000000036 */
[C---:B------:R-:W-:Y:S01]  /*2f40*/  FFMA R65, R44.reuse, R20, R53 ;  /* 0x000000142c417223 */ /* 0x040fe20000000035 */
[----:B------:R-:W-:Y:S01]  /*2f50*/  FFMA R33, R44, R28, R51 ;  /* 0x0000001c2c217223 */ /* 0x000fe20000000033 */
[C---:B------:R-:W-:Y:S01]  /*2f60*/  FFMA R80, R22.reuse, R70, R55 ;  /* 0x0000004616507223 */ /* 0x040fe20000000037 */
[----:B------:R-:W1:Y:S04]  /*2f70*/  LDS R36, [UR4+0x1034] ;  /* 0x00103404ff247984 */ /* 0x000e680008000800 */
[----:B------:R-:W3:Y:S04]  /*2f80*/  LDS R32, [UR4+0x103c] ;  /* 0x00103c04ff207984 */ /* 0x000ee80008000800 */
[----:B------:R-:W2:Y:S04]  /*2f90*/  LDS R18, [UR4+0x1044] ;  /* 0x00104404ff127984 */ /* 0x000ea80008000800 */
[----:B------:R-:W5:Y:S04]  /*2fa0*/  @!P0 LDG.E.CONSTANT R48, desc[UR6][R90.64+0x4] ;  /* 0x000004065a308981 */ /* 0x000f68000c1e9900 */
[----:B------:R-:W5:Y:S01]  /*2fb0*/  @!P0 LDG.E.CONSTANT R49, desc[UR8][R88.64+0x4] ;  /* 0x0000040858318981 */ /* 0x000f62000c1e9900 */
[----:B------:R-:W-:Y:S06]  /*2fc0*/  BAR.SYNC.DEFER_BLOCKING 0x2, 0x20 ;  /* 0x0080800000007b1d */ /* 0x000fec0000010000 */
[----:B------:R-:W5:Y:S04]  /*2fd0*/  LDG.E.CONSTANT R46, desc[UR10][R92.64+0x14] ;  /* 0x0000140a5c2e7981 */ /* 0x000f68000c1e9900 */
[----:B------:R-:W5:Y:S04]  /*2fe0*/  LDG.E.CONSTANT R47, desc[UR12][R92.64+0x38] ;  /* 0x0000380c5c2f7981 */ /* 0x000f68000c1e9900 */
[----:B------:R-:W5:Y:S04]  /*2ff0*/  LDG.E.CONSTANT R50, desc[UR14][R92.64+0x914] ;  /* 0x0009140e5c327981 */ /* 0x000f68000c1e9900 */
[----:B------:R-:W5:Y:S04]  /*3000*/  LDG.E.CONSTANT R51, desc[UR16][R92.64+0x938] ;  /* 0x000938105c337981 */ /* 0x000f68000c1e9900 */
[----:B------:R-:W5:Y:S04]  /*3010*/  LDG.E.CONSTANT R52, desc[UR18][R92.64+0x1214] ;  /* 0x001214125c347981 */ /* 0x000f68000c1e9900 */
[----:B------:R-:W5:Y:S04]  /*3020*/  LDG.E.CONSTANT R53, desc[UR20][R92.64+0x1238] ;  /* 0x001238145c357981 */ /* 0x000f68000c1e9900 */
[----:B------:R-:W5:Y:S04]  /*3030*/  LDG.E.CONSTANT R54, desc[UR22][R92.64+0x1b14] ;  /* 0x001b14165c367981 */ /* 0x000f68000c1e9900 */
[----:B------:R-:W5:Y:S04]  /*3040*/  LDG.E.CONSTANT R55, desc[UR24][R92.64+0x1b38] ;  /* 0x001b38185c377981 */ /* 0x000f68000c1e9900 */
[----:B------:R-:W-:Y:S04]  /*3050*/  @!P0 STS.64 [R11], R38 ;  /* 0x000000260b008388 */ /* 0x000fe80000000a00 */
[----:B------:R4:W-:Y:S04]  /*3060*/  STS.64 [R10], R30 ;  /* 0x0000001e0a007388 */ /* 0x0009e80000000a00 */
[----:B------:R-:W-:Y:S04]  /*3070*/  STS.64 [R10+0x8], R24 ;  /* 0x000008180a007388 */ /* 0x000fe80000000a00 */
[----:B------:R-:W-:Y:S04]  /*3080*/  STS.64 [R10+0x10], R42 ;  /* 0x0000102a0a007388 */ /* 0x000fe80000000a00 */
[----:B------:R-:W-:Y:S01]  /*3090*/  STS.64 [R10+0x18], R40 ;  /* 0x000018280a007388 */ /* 0x000fe20000000a00 */
[----:B------:R-:W-:Y:S01]  /*30a0*/  BAR.SYNC.DEFER_BLOCKING 0x2, 0x20 ;  /* 0x0080800000007b1d */ /* 0x000fe20000010000 */
[C---:B------:R-:W-:Y:S01]  /*30b0*/  FFMA R74, R22.reuse, R44, R74 ;  /* 0x0000002c164a7223 */ /* 0x040fe2000000004a */
[----:B0-----:R-:W-:Y:S01]  /*30c0*/  FFMA R82, R22, R16, R82 ;  /* 0x0000001016527223 */ /* 0x001fe20000000052 */
[C---:B------:R-:W-:Y:S01]  /*30d0*/  FFMA R81, R14.reuse, R70, R81 ;  /* 0x000000460e517223 */ /* 0x040fe20000000051 */
[----:B------:R-:W-:Y:S01]  /*30e0*/  FFMA R22, R14, R16, R79 ;  /* 0x000000100e167223 */ /* 0x000fe2000000004f */
[C---:B------:R-:W-:Y:S01]  /*30f0*/  FFMA R14, R17.reuse, R15, R64 ;  /* 0x0000000f110e7223 */ /* 0x040fe20000000040 */
[----:B------:R-:W-:Y:S01]  /*3100*/  FFMA R78, R20, R70, R78 ;  /* 0x00000046144e7223 */ /* 0x000fe2000000004e */
[----:B------:R-:W-:Y:S01]  /*3110*/  FFMA R20, R16, R20, R77 ;  /* 0x0000001410147223 */ /* 0x000fe2000000004d */
[----:B------:R-:W-:Y:S01]  /*3120*/  FFMA R71, R28, R71, R83 ;  /* 0x000000471c477223 */ /* 0x000fe20000000053 */
[----:B------:R-:W-:Y:S01]  /*3130*/  FFMA R37, R16, R28, R37 ;  /* 0x0000001c10257223 */ /* 0x000fe20000000025 */
[C---:B------:R-:W-:Y:S01]  /*3140*/  FFMA R16, R17.reuse, R23, R76 ;  /* 0x0000001711107223 */ /* 0x040fe2000000004c */
[C---:B------:R-:W-:Y:S01]  /*3150*/  FFMA R13, R17.reuse, R21, R13 ;  /* 0x00000015110d7223 */ /* 0x040fe2000000000d */
[----:B----4-:R-:W-:Y:S01]  /*3160*/  FFMA R31, R17, R29, R72 ;  /* 0x0000001d111f7223 */ /* 0x010fe20000000048 */
[C---:B------:R-:W-:Y:S01]  /*3170*/  FFMA R67, R15.reuse, R19, R67 ;  /* 0x000000130f437223 */ /* 0x040fe20000000043 */
[C---:B-1----:R-:W-:Y:S01]  /*3180*/  FFMA R73, R36.reuse, R15, R73 ;  /* 0x0000000f24497223 */ /* 0x042fe20000000049 */
[-C--:B---3--:R-:W-:Y:S01]  /*3190*/  FFMA R81, R15, R32.reuse, R81 ;  /* 0x000000200f517223 */ /* 0x088fe20000000051 */
[----:B------:R-:W-:Y:S01]  /*31a0*/  FFMA R68, R23, R19, R68 ;  /* 0x0000001317447223 */ /* 0x000fe20000000044 */
[C---:B------:R-:W-:Y:S01]  /*31b0*/  FFMA R66, R19.reuse, R21, R66 ;  /* 0x0000001513427223 */ /* 0x040fe20000000042 */
[----:B------:R-:W-:Y:S04]  /*31c0*/  LDS R69, [UR4+0x1000] ;  /* 0x00100004ff457984 */ /* 0x000fe80008000800 */
[----:B------:R-:W0:Y:S04]  /*31d0*/  LDS.64 R24, [R12] ;  /* 0x000000000c187984 */ /* 0x000e280000000a00 */
[----:B------:R-:W1:Y:S04]  /*31e0*/  LDS.64 R44, [R12+0x100] ;  /* 0x000100000c2c7984 */ /* 0x000e680000000a00 */
[----:B------:R-:W3:Y:S04]  /*31f0*/  LDS.64 R40, [R12+0x8] ;  /* 0x000008000c287984 */ /* 0x000ee80000000a00 */
[----:B------:R-:W4:Y:S04]  /*3200*/  LDS R75, [UR4+0x1008] ;  /* 0x00100804ff4b7984 */ /* 0x000f280008000800 */
[----:B------:R-:W4:Y:S04]  /*3210*/  LDS R64, [UR4+0x1010] ;  /* 0x00101004ff407984 */ /* 0x000f280008000800 */
[----:B------:R-:W4:Y:S01]  /*3220*/  LDS.64 R42, [R12+0x108] ;  /* 0x000108000c2a7984 */ /* 0x000f220000000a00 */
[----:B------:R-:W-:Y:S01]  /*3230*/  FFMA R30, R19, R29, R71 ;  /* 0x0000001d131e7223 */ /* 0x000fe20000000047 */
[C---:B------:R-:W-:Y:S01]  /*3240*/  FFMA R74, R36.reuse, R23, R74 ;  /* 0x00000017244a7223 */ /* 0x040fe2000000004a */
[-C--:B------:R-:W-:Y:S01]  /*3250*/  FFMA R65, R36, R21.reuse, R65 ;  /* 0x0000001524417223 */ /* 0x080fe20000000041 */
[----:B------:R-:W-:Y:S01]  /*3260*/  FFMA R80, R23, R32, R80 ;  /* 0x0000002017507223 */ /* 0x000fe20000000050 */
[----:B------:R-:W-:Y:S01]  /*3270*/  FFMA R78, R32, R21, R78 ;  /* 0x00000015204e7223 */ /* 0x000fe2000000004e */
[C---:B--2---:R-:W-:Y:S01]  /*3280*/  FFMA R82, R18.reuse, R23, R82 ;  /* 0x0000001712527223 */ /* 0x044fe20000000052 */
[C---:B------:R-:W-:Y:S01]  /*3290*/  FFMA R15, R18.reuse, R15, R22 ;  /* 0x0000000f120f7223 */ /* 0x040fe20000000016 */
[----:B------:R-:W-:Y:S01]  /*32a0*/  FFMA R17, R18, R21, R20 ;  /* 0x0000001512117223 */ /* 0x000fe20000000014 */
[----:B------:R-:W2:Y:S04]  /*32b0*/  LDS R19, [UR4+0x1018] ;  /* 0x00101804ff137984 */ /* 0x000ea80008000800 */
[----:B------:R-:W2:Y:S01]  /*32c0*/  LDS.128 R20, [UR4+0x1020] ;  /* 0x00102004ff147984 */ /* 0x000ea20008000c00 */
[----:B------:R-:W-:-:S02]  /*32d0*/  @!P0 R2UR UR6, R34 ;  /* 0x00000000220682ca */ /* 0x000fc400000e0000 */
[C---:B------:R-:W-:Y:S02]  /*32e0*/  @!P0 R2UR UR7, R35.reuse ;  /* 0x00000000230782ca */ /* 0x040fe400000e0000 */
        /* <DEDUP_REMOVED lines=18> */
[----:B------:R-:W-:Y:S01]  /*3410*/  FFMA R70, R28, R70, R84 ;  /* 0x000000461c467223 */ /* 0x000fe20000000054 */
[-C--:B------:R-:W-:Y:S01]  /*3420*/  FFMA R28, R36, R29.reuse, R33 ;  /* 0x0000001d241c7223 */ /* 0x080fe20000000021 */
[----:B------:R-:W-:Y:S01]  /*3430*/  FFMA R18, R18, R29, R37 ;  /* 0x0000001d12127223 */ /* 0x000fe20000000025 */
[C---:B0-----:R-:W-:Y:S01]  /*3440*/  FFMA R16, R69.reuse, R24, R16 ;  /* 0x0000001845107223 */ /* 0x041fe20000000010 */
[C---:B-1----:R-:W-:Y:S01]  /*3450*/  FFMA R14, R69.reuse, R44, R14 ;  /* 0x0000002c450e7223 */ /* 0x042fe2000000000e */
[C---:B---3--:R-:W-:Y:S01]  /*3460*/  FFMA R13, R69.reuse, R40, R13 ;  /* 0x00000028450d7223 */ /* 0x048fe2000000000d */
[-C--:B----4-:R-:W-:Y:S01]  /*3470*/  FFMA R68, R24, R75.reuse, R68 ;  /* 0x0000004b18447223 */ /* 0x090fe20000000044 */
[-C--:B------:R-:W-:Y:S01]  /*3480*/  FFMA R67, R44, R75.reuse, R67 ;  /* 0x0000004b2c437223 */ /* 0x080fe20000000043 */
[----:B------:R-:W-:Y:S01]  /*3490*/  FFMA R66, R40, R75, R66 ;  /* 0x0000004b28427223 */ /* 0x000fe20000000042 */
[-C--:B------:R-:W-:Y:S01]  /*34a0*/  FFMA R74, R24, R64.reuse, R74 ;  /* 0x00000040184a7223 */ /* 0x080fe2000000004a */
[----:B------:R-:W-:Y:S01]  /*34b0*/  FFMA R73, R44, R64, R73 ;  /* 0x000000402c497223 */ /* 0x000fe20000000049 */
[----:B------:R-:W-:Y:S01]  /*34c0*/  FFMA R65, R64, R40, R65 ;  /* 0x0000002840417223 */ /* 0x000fe20000000041 */
[----:B------:R-:W-:Y:S01]  /*34d0*/  FFMA R70, R32, R29, R70 ;  /* 0x0000001d20467223 */ /* 0x000fe20000000046 */
[-C--:B------:R-:W-:Y:S01]  /*34e0*/  FFMA R69, R69, R42.reuse, R31 ;  /* 0x0000002a45457223 */ /* 0x080fe2000000001f */
[----:B------:R-:W-:Y:S01]  /*34f0*/  FFMA R75, R42, R75, R30 ;  /* 0x0000004b2a4b7223 */ /* 0x000fe2000000001e */
[----:B------:R-:W-:Y:S01]  /*3500*/  FFMA R64, R64, R42, R28 ;  /* 0x0000002a40407223 */ /* 0x000fe2000000001c */
[----:B------:R-:W3:Y:S04]  /*3510*/  @!P0 LDG.E.CONSTANT R36, desc[UR6][R90.64+0x1bc] ;  /* 0x0001bc065a248981 */ /* 0x000ee8000c1e9900 */
[----:B------:R-:W3:Y:S04]  /*3520*/  @!P0 LDG.E.CONSTANT R37, desc[UR8][R88.64+0x1bc] ;  /* 0x0001bc0858258981 */ /* 0x000ee8000c1e9900 */
[----:B------:R-:W4:Y:S04]  /*3530*/  LDG.E.CONSTANT R32, desc[UR10][R92.64+0x18] ;  /* 0x0000180a5c207981 */ /* 0x000f28000c1e9900 */
[----:B------:R-:W4:Y:S04]  /*3540*/  LDG.E.CONSTANT R33, desc[UR12][R92.64+0x3c] ;  /* 0x00003c0c5c217981 */ /* 0x000f28000c1e9900 */
[----:B------:R-:W4:Y:S04]  /*3550*/  LDG.E.CONSTANT R28, desc[UR14][R92.64+0x918] ;  /* 0x0009180e5c1c7981 */ /* 0x000f28000c1e9900 */
[----:B------:R-:W4:Y:S04]  /*3560*/  LDG.E.CONSTANT R29, desc[UR16][R92.64+0x93c] ;  /* 0x00093c105c1d7981 */ /* 0x000f28000c1e9900 */
[----:B------:R-:W4:Y:S04]  /*3570*/  LDG.E.CONSTANT R38, desc[UR18][R92.64+0x1218] ;  /* 0x001218125c267981 */ /* 0x000f28000c1e9900 */
[----:B------:R-:W4:Y:S04]  /*3580*/  LDG.E.CONSTANT R39, desc[UR20][R92.64+0x123c] ;  /* 0x00123c145c277981 */ /* 0x000f28000c1e9900 */
[----:B------:R-:W4:Y:S04]  /*3590*/  LDG.E.CONSTANT R30, desc[UR22][R92.64+0x1b18] ;  /* 0x001b18165c1e7981 */ /* 0x000f28000c1e9900 */
[----:B------:R-:W4:Y:S01]  /*35a0*/  LDG.E.CONSTANT R31, desc[UR24][R92.64+0x1b3c] ;  /* 0x001b3c185c1f7981 */ /* 0x000f22000c1e9900 */
[-C--:B--2---:R-:W-:Y:S01]  /*35b0*/  FFMA R80, R24, R19.reuse, R80 ;  /* 0x0000001318507223 */ /* 0x084fe20000000050 */
[-C--:B------:R-:W-:Y:S01]  /*35c0*/  FFMA R81, R44, R19.reuse, R81 ;  /* 0x000000132c517223 */ /* 0x080fe20000000051 */
[-C--:B------:R-:W-:Y:S01]  /*35d0*/  FFMA R78, R40, R19.reuse, R78 ;  /* 0x00000013284e7223 */ /* 0x080fe2000000004e */
[----:B------:R-:W-:Y:S01]  /*35e0*/  FFMA R22, R42, R19, R70 ;  /* 0x000000132a167223 */ /* 0x000fe20000000046 */
[----:B------:R-:W-:Y:S04]  /*35f0*/  LDS R72, [UR4+0x1034] ;  /* 0x00103404ff487984 */ /* 0x000fe80008000800 */
[----:B------:R-:W0:Y:S04]  /*3600*/  LDS R79, [UR4+0x103c] ;  /* 0x00103c04ff4f7984 */ /* 0x000e280008000800 */
[----:B------:R-:W1:Y:S01]  /*3610*/  LDS R19, [UR4+0x1044] ;  /* 0x00104404ff137984 */ /* 0x000e620008000800 */
[----:B------:R-:W-:Y:S01]  /*3620*/  BAR.SYNC.DEFER_BLOCKING 0x2, 0x20 ;  /* 0x0080800000007b1d */ /* 0x000fe20000010000 */
        /* <DEDUP_REMOVED lines=8> */
[----:B------:R-:W-:Y:S01]  /*36b0*/  R2UR UR14, R34 ;  /* 0x00000000220e72ca */ /* 0x000fe200000e0000 */
[----:B------:R-:W-:Y:S04]  /*36c0*/  @!P0 STS.64 [R11], R62 ;  /* 0x0000003e0b008388 */ /* 0x000fe80000000a00 */
[----:B------:R-:W-:Y:S04]  /*36d0*/  STS.64 [R10], R60 ;  /* 0x0000003c0a007388 */ /* 0x000fe80000000a00 */
[----:B-----5:R2:W-:Y:S04]  /*36e0*/  STS.64 [R10+0x8], R58 ;  /* 0x0000083a0a007388 */ /* 0x0205e80000000a00 */
[----:B------:R5:W-:Y:S04]  /*36f0*/  STS.64 [R10+0x10], R56 ;  /* 0x000010380a007388 */ /* 0x000be80000000a00 */
[----:B------:R-:W-:Y:S01]  /*3700*/  STS.64 [R10+0x18], R26 ;  /* 0x0000181a0a007388 */ /* 0x000fe20000000a00 */
[----:B------:R-:W-:Y:S01]  /*3710*/  BAR.SYNC.DEFER_BLOCKING 0x2, 0x20 ;  /* 0x0080800000007b1d */ /* 0x000fe20000010000 */
        /* <DEDUP_REMOVED lines=9> */
[----:B------:R-:W-:Y:S02]  /*37b0*/  R2UR UR24, R34 ;  /* 0x00000000221872ca */ /* 0x000fe400000e0000 */
[----:B------:R-:W-:Y:S01]  /*37c0*/  R2UR UR25, R35 ;  /* 0x00000000231972ca */ /* 0x000fe200000e0000 */
[----:B------:R-:W-:Y:S01]  /*37d0*/  FFMA R18, R20, R42, R18 ;  /* 0x0000002a14127223 */ /* 0x000fe20000000012 */
[-C--:B------:R-:W-:Y:S01]  /*37e0*/  FFMA R82, R24, R20.reuse, R82 ;  /* 0x0000001418527223 */ /* 0x080fe20000000052 */
[----:B------:R-:W-:Y:S01]  /*37f0*/  FFMA R15, R44, R20, R15 ;  /* 0x000000142c0f7223 */ /* 0x000fe2000000000f */
[----:B------:R-:W-:Y:S01]  /*3800*/  FFMA R17, R20, R40, R17 ;  /* 0x0000002814117223 */ /* 0x000fe20000000011 */
[C---:B------:R-:W-:Y:S01]  /*3810*/  FFMA R16, R21.reuse, R25, R16 ;  /* 0x0000001915107223 */ /* 0x040fe20000000010 */
[C---:B------:R-:W-:Y:S01]  /*3820*/  FFMA R14, R21.reuse, R45, R14 ;  /* 0x0000002d150e7223 */ /* 0x040fe2000000000e */
[C---:B------:R-:W-:Y:S01]  /*3830*/  FFMA R13, R21.reuse, R41, R13 ;  /* 0x00000029150d7223 */ /* 0x040fe2000000000d */
[----:B------:R-:W-:Y:S01]  /*3840*/  FFMA R42, R21, R43, R69 ;  /* 0x0000002b152a7223 */ /* 0x000fe20000000045 */
[-C--:B0-----:R-:W-:Y:S01]  /*3850*/  FFMA R80, R25, R79.reuse, R80 ;  /* 0x0000004f19507223 */ /* 0x081fe20000000050 */
[----:B------:R-:W-:Y:S01]  /*3860*/  FFMA R81, R45, R79, R81 ;  /* 0x0000004f2d517223 */ /* 0x000fe20000000051 */
[----:B------:R-:W-:Y:S01]  /*3870*/  FFMA R78, R79, R41, R78 ;  /* 0x000000294f4e7223 */ /* 0x000fe2000000004e */
[-C--:B------:R-:W-:Y:S01]  /*3880*/  FFMA R40, R25, R23.reuse, R68 ;  /* 0x0000001719287223 */ /* 0x080fe20000000044 */
[----:B------:R-:W-:Y:S01]  /*3890*/  FFMA R21, R45, R23, R67 ;  /* 0x000000172d157223 */ /* 0x000fe20000000043 */
[C---:B------:R-:W-:Y:S01]  /*38a0*/  FFMA R20, R23.reuse, R41, R66 ;  /* 0x0000002917147223 */ /* 0x040fe20000000042 */
[-C--:B------:R-:W-:Y:S01]  /*38b0*/  FFMA R75, R23, R43.reuse, R75 ;  /* 0x0000002b174b7223 */ /* 0x080fe2000000004b */
[----:B------:R-:W-:Y:S01]  /*38c0*/  FFMA R79, R79, R43, R22 ;  /* 0x0000002b4f4f7223 */ /* 0x000fe20000000016 */
[----:B--2---:R-:W2:Y:S04]  /*38d0*/  @!P0 LDG.E.CONSTANT R58, desc[UR6][R90.64+0x1c0] ;  /* 0x0001c0065a3a8981 */ /* 0x004ea8000c1e9900 */
[----:B------:R-:W2:Y:S04]  /*38e0*/  @!P0 LDG.E.CONSTANT R59, desc[UR8][R88.64+0x1c0] ;  /* 0x0001c008583b8981 */ /* 0x000ea8000c1e9900 */
[----:B------:R-:W2:Y:S04]  /*38f0*/  LDG.E.CONSTANT R22, desc[UR10][R92.64+0x1c] ;  /* 0x00001c0a5c167981 */ /* 0x000ea8000c1e9900 */
[----:B------:R-:W2:Y:S04]  /*3900*/  LDG.E.CONSTANT R23, desc[UR12][R92.64+0x40] ;  /* 0x0000400c5c177981 */ /* 0x000ea8000c1e9900 */
[----:B-----5:R-:W5:Y:S04]  /*3910*/  LDG.E.CONSTANT R56, desc[UR14][R92.64+0x91c] ;  /* 0x00091c0e5c387981 */ /* 0x020f68000c1e9900 */
[----:B------:R-:W5:Y:S04]  /*3920*/  LDG.E.CONSTANT R57, desc[UR16][R92.64+0x940] ;  /* 0x000940105c397981 */ /* 0x000f68000c1e9900 */
[----:B------:R-:W5:Y:S04]  /*3930*/  LDG.E.CONSTANT R60, desc[UR18][R92.64+0x121c] ;  /* 0x00121c125c3c7981 */ /* 0x000f68000c1e9900 */
[----:B------:R-:W5:Y:S04]  /*3940*/  LDG.E.CONSTANT R61, desc[UR20][R92.64+0x1240] ;  /* 0x001240145c3d7981 */ /* 0x000f68000c1e9900 */
[----:B------:R-:W5:Y:S04]  /*3950*/  LDG.E.CONSTANT R62, desc[UR22][R92.64+0x1b1c] ;  /* 0x001b1c165c3e7981 */ /* 0x000f68000c1e9900 */
[----:B------:R-:W5:Y:S01]  /*3960*/  LDG.E.CONSTANT R63, desc[UR24][R92.64+0x1b40] ;  /* 0x001b40185c3f7981 */ /* 0x000f62000c1e9900 */
[C---:B------:R-:W-:Y:S01]  /*3970*/  FFMA R74, R72.reuse, R25, R74 ;  /* 0x00000019484a7223 */ /* 0x040fe2000000004a */
[C---:B------:R-:W-:Y:S01]  /*3980*/  FFMA R73, R72.reuse, R45, R73 ;  /* 0x0000002d48497223 */ /* 0x040fe20000000049 */
[C---:B------:R-:W-:Y:S01]  /*3990*/  FFMA R44, R72.reuse, R41, R65 ;  /* 0x00000029482c7223 */ /* 0x040fe20000000041 */
[----:B------:R-:W-:Y:S01]  /*39a0*/  FFMA R72, R72, R43, R64 ;  /* 0x0000002b48487223 */ /* 0x000fe20000000040 */
[----:B------:R-:W-:Y:S01]  /*39b0*/  LDS R76, [UR4+0x1000] ;  /* 0x00100004ff4c7984 */ /* 0x000fe20008000800 */
[----:B-1----:R-:W-:-:S03]  /*39c0*/  FFMA R82, R19, R25, R82 ;  /* 0x0000001913527223 */ /* 0x002fc60000000052 */
[----:B------:R-:W0:Y:S04]  /*39d0*/  LDS.64 R64, [R12] ;  /* 0x000000000c407984 */ /* 0x000e280000000a00 */
[----:B------:R-:W1:Y:S04]  /*39e0*/  LDS.64 R66, [R12+0x100] ;  /* 0x000100000c427984 */ /* 0x000e680000000a00 */
[----:B------:R-:W1:Y:S04]  /*39f0*/  LDS.64 R68, [R12+0x8] ;  /* 0x000008000c447984 */ /* 0x000e680000000a00 */
[----:B------:R-:W1:Y:S04]  /*3a00*/  LDS.64 R70, [R12+0x108] ;  /* 0x000108000c467984 */ /* 0x000e680000000a00 */
[----:B------:R-:W1:Y:S04]  /*3a10*/  LDS R83, [UR4+0x1008] ;  /* 0x00100804ff537984 */ /* 0x000e680008000800 */
[----:B------:R-:W1:Y:S04]  /*3a20*/  LDS.128 R24, [UR4+0x1020] ;  /* 0x00102004ff187984 */ /* 0x000e680008000c00 */
[----:B------:R-:W1:Y:S01]  /*3a30*/  LDS R84, [UR4+0x1010] ;  /* 0x00101004ff547984 */ /* 0x000e620008000800 */
[----:B------:R-:W-:-:S02]  /*3a40*/  @!P0 R2UR UR6, R34 ;  /* 0x00000000220682ca */ /* 0x000fc400000e0000 */
[C---:B------:R-:W-:Y:S01]  /*3a50*/  @!P0 R2UR UR7, R35.reuse ;  /* 0x00000000230782ca */ /* 0x040fe200000e0000 */
[----:B------:R-:W1:Y:S01]  /*3a60*/  LDS R85, [UR4+0x1018] ;  /* 0x00101804ff557984 */ /* 0x000e620008000800 */
        /* <DEDUP_REMOVED lines=18> */
[C---:B------:R-:W-:Y:S01]  /*3b90*/  FFMA R77, R19.reuse, R43, R18 ;  /* 0x0000002b134d7223 */ /* 0x040fe20000000012 */
[C---:B------:R-:W-:Y:S01]  /*3ba0*/  FFMA R15, R19.reuse, R45, R15 ;  /* 0x0000002d130f7223 */ /* 0x040fe2000000000f */
[----:B------:R-:W-:Y:S01]  /*3bb0*/  FFMA R17, R19, R41, R17 ;  /* 0x0000002913117223 */ /* 0x000fe20000000011 */
[C---:B0-----:R-:W-:Y:S01]  /*3bc0*/  FFMA R16, R76.reuse, R64, R16 ;  /* 0x000000404c107223 */ /* 0x041fe20000000010 */
[C---:B-1----:R-:W-:Y:S01]  /*3bd0*/  FFMA R14, R76.reuse, R66, R14 ;  /* 0x000000424c0e7223 */ /* 0x042fe2000000000e */
[C---:B------:R-:W-:Y:S01]  /*3be0*/  FFMA R13, R76.reuse, R68, R13 ;  /* 0x000000444c0d7223 */ /* 0x040fe2000000000d */
[----:B------:R-:W-:Y:S01]  /*3bf0*/  FFMA R18, R76, R70, R42 ;  /* 0x000000464c127223 */ /* 0x000fe2000000002a */
[-C--:B------:R-:W-:Y:S01]  /*3c00*/  FFMA R19, R64, R83.reuse, R40 ;  /* 0x0000005340137223 */ /* 0x080fe20000000028 */
[-C--:B------:R-:W-:Y:S01]  /*3c10*/  FFMA R26, R66, R83.reuse, R21 ;  /* 0x00000053421a7223 */ /* 0x080fe20000000015 */
[-C--:B------:R-:W-:Y:S01]  /*3c20*/  FFMA R76, R68, R83.reuse, R20 ;  /* 0x00000053444c7223 */ /* 0x080fe20000000014 */
[----:B------:R-:W-:Y:S01]  /*3c30*/  FFMA R75, R70, R83, R75 ;  /* 0x00000053464b7223 */ /* 0x000fe2000000004b */
[-C--:B------:R-:W-:Y:S01]  /*3c40*/  FFMA R74, R64, R84.reuse, R74 ;  /* 0x00000054404a7223 */ /* 0x080fe2000000004a */
[----:B------:R-:W-:Y:S01]  /*3c50*/  FFMA R83, R66, R84, R73 ;  /* 0x0000005442537223 */ /* 0x000fe20000000049 */
[C---:B------:R-:W-:Y:S01]  /*3c60*/  FFMA R86, R84.reuse, R68, R44 ;  /* 0x0000004454567223 */ /* 0x040fe2000000002c */
[----:B------:R-:W-:Y:S01]  /*3c70*/  FFMA R84, R84, R70, R72 ;  /* 0x0000004654547223 */ /* 0x000fe20000000048 */
[----:B------:R-:W5:Y:S04]  /*3c80*/  @!P0 LDG.E.CONSTANT R42, desc[UR6][R90.64+0x1c4] ;  /* 0x0001c4065a2a8981 */ /* 0x000f68000c1e9900 */
[----:B------:R-:W5:Y:S04]  /*3c90*/  @!P0 LDG.E.CONSTANT R43, desc[UR8][R88.64+0x1c4] ;  /* 0x0001c408582b8981 */ /* 0x000f68000c1e9900 */
        /* <DEDUP_REMOVED lines=8> */
[-C--:B------:R-:W-:Y:S01]  /*3d20*/  FFMA R80, R64, R85.reuse, R80 ;  /* 0x0000005540507223 */ /* 0x080fe20000000050 */
[-C--:B------:R-:W-:Y:S01]  /*3d30*/  FFMA R81, R66, R85.reuse, R81 ;  /* 0x0000005542517223 */ /* 0x080fe20000000051 */
[-C--:B------:R-:W-:Y:S01]  /*3d40*/  FFMA R82, R64, R24.reuse, R82 ;  /* 0x0000001840527223 */ /* 0x080fe20000000052 */
[----:B------:R-:W-:Y:S01]  /*3d50*/  FFMA R15, R66, R24, R15 ;  /* 0x00000018420f7223 */ /* 0x000fe2000000000f */
[C---:B------:R-:W-:Y:S01]  /*3d60*/  FFMA R17, R24.reuse, R68, R17 ;  /* 0x0000004418117223 */ /* 0x040fe20000000011 */
[----:B------:R-:W-:Y:S01]  /*3d70*/  FFMA R77, R24, R70, R77 ;  /* 0x00000046184d7223 */ /* 0x000fe2000000004d */
[----:B------:R-:W1:Y:S04]  /*3d80*/  LDS R66, [UR4+0x1034] ;  /* 0x00103404ff427984 */ /* 0x000e680008000800 */
[----:B------:R-:W0:Y:S04]  /*3d90*/  LDS R24, [UR4+0x103c] ;  /* 0x00103c04ff187984 */ /* 0x000e280008000800 */
[----:B------:R-:W3:Y:S01]  /*3da0*/  LDS R64, [UR4+0x1044] ;  /* 0x00104404ff407984 */ /* 0x000ee20008000800 */
        /* <DEDUP_REMOVED lines=8> */
[----:B------:R-:W-:Y:S01]  /*3e30*/  FFMA R79, R70, R85, R79 ;  /* 0x00000055464f7223 */ /* 0x000fe2000000004f */
[C---:B------:R-:W-:Y:S01]  /*3e40*/  FFMA R70, R25.reuse, R65, R16 ;  /* 0x0000004119467223 */ /* 0x040fe20000000010 */
[C---:B------:R-:W-:Y:S01]  /*3e50*/  FFMA R14, R25.reuse, R67, R14 ;  /* 0x00000043190e7223 */ /* 0x040fe2000000000e */
[-C--:B------:R-:W-:Y:S01]  /*3e60*/  FFMA R13, R25, R69.reuse, R13 ;  /* 0x00000045190d7223 */ /* 0x080fe2000000000d */
[-C--:B------:R-:W-:Y:S01]  /*3e70*/  FFMA R76, R27, R69.reuse, R76 ;  /* 0x000000451b4c7223 */ /* 0x080fe2000000004c */
[-C--:B-1----:R-:W-:Y:S01]  /*3e80*/  FFMA R86, R66, R69.reuse, R86 ;  /* 0x0000004542567223 */ /* 0x082fe20000000056 */
[----:B0-----:R-:W-:Y:S01]  /*3e90*/  FFMA R78, R24, R69, R78 ;  /* 0x00000045184e7223 */ /* 0x001fe2000000004e */
[----:B------:R-:W-:Y:S01]  /*3ea0*/  FFMA R25, R25, R71, R18 ;  /* 0x0000004719197223 */ /* 0x000fe20000000012 */
[----:B------:R-:W-:Y:S01]  /*3eb0*/  FFMA R85, R65, R27, R19 ;  /* 0x0000001b41557223 */ /* 0x000fe20000000013 */
[----:B---3--:R-:W-:Y:S01]  /*3ec0*/  FFMA R69, R64, R69, R17 ;  /* 0x0000004540457223 */ /* 0x008fe20000000011 */
[----:B------:R-:W-:Y:S04]  /*3ed0*/  LDS R54, [UR4+0x1008] ;  /* 0x00100804ff367984 */ /* 0x000fe80008000800 */
[----:B------:R-:W0:Y:S04]  /*3ee0*/  LDS.64 R46, [R12] ;  /* 0x000000000c2e7984 */ /* 0x000e280000000a00 */
[----:B------:R-:W-:Y:S04]  /*3ef0*/  LDS.64 R48, [R12+0x100] ;  /* 0x000100000c307984 */ /* 0x000fe80000000a00 */
[----:B------:R-:W1:Y:S04]  /*3f00*/  LDS.64 R50, [R12+0x8] ;  /* 0x000008000c327984 */ /* 0x000e680000000a00 */
[----:B------:R-:W3:Y:S04]  /*3f10*/  LDS.64 R52, [R12+0x108] ;  /* 0x000108000c347984 */ /* 0x000ee80000000a00 */
[----:B------:R-:W4:Y:S04]  /*3f20*/  LDS R55, [UR4+0x1010] ;  /* 0x00101004ff377984 */ /* 0x000f280008000800 */
[----:B------:R-:W4:Y:S01]  /*3f30*/  LDS.128 R16, [UR4+0x1020] ;  /* 0x00102004ff107984 */ /* 0x000f220008000c00 */
[----:B------:R-:W-:Y:S01]  /*3f40*/  FFMA R26, R67, R27, R26 ;  /* 0x0000001b431a7223 */ /* 0x000fe2000000001a */
[----:B------:R-:W-:Y:S01]  /*3f50*/  FFMA R75, R27, R71, R75 ;  /* 0x000000471b4b7223 */ /* 0x000fe2000000004b */
[C---:B------:R-:W-:Y:S01]  /*3f60*/  FFMA R74, R66.reuse, R65, R74 ;  /* 0x00000041424a7223 */ /* 0x040fe2000000004a */
[C---:B------:R-:W-:Y:S01]  /*3f70*/  FFMA R83, R66.reuse, R67, R83 ;  /* 0x0000004342537223 */ /* 0x040fe20000000053 */
[----:B------:R-:W-:Y:S01]  /*3f80*/  FFMA R84, R66, R71, R84 ;  /* 0x0000004742547223 */ /* 0x000fe20000000054 */
[----:B------:R-:W-:Y:S01]  /*3f90*/  FFMA R80, R65, R24, R80 ;  /* 0x0000001841507223 */ /* 0x000fe20000000050 */
[C---:B------:R-:W-:Y:S01]  /*3fa0*/  FFMA R82, R64.reuse, R65, R82 ;  /* 0x0000004140527223 */ /* 0x040fe20000000052 */
[C---:B------:R-:W-:Y:S01]  /*3fb0*/  FFMA R15, R64.reuse, R67, R15 ;  /* 0x00000043400f7223 */ /* 0x040fe2000000000f */
[----:B------:R-:W-:Y:S01]  /*3fc0*/  FFMA R77, R64, R71, R77 ;  /* 0x00000047404d7223 */ /* 0x000fe2000000004d */
[----:B------:R-:W4:Y:S04]  /*3fd0*/  LDS R68, [UR4+0x1000] ;  /* 0x00100004ff447984 */ /* 0x000f280008000800 */
[----:B------:R-:W2:Y:S04]  /*3fe0*/  LDS R65, [UR4+0x1018] ;  /* 0x00101804ff417984 */ /* 0x000ea80008000800 */
[----:B------:R-:W-:Y:S01]  /*3ff0*/  LDS R64, [UR4+0x1044] ;  /* 0x00104404ff407984 */ /* 0x000fe20008000800 */
[-C--:B0-----:R-:W-:Y:S01]  /*4000*/  FFMA R85, R46, R54.reuse, R85 ;  /* 0x000000362e557223 */ /* 0x081fe20000000055 */
[-C--:B-1----:R-:W-:Y:S01]  /*4010*/  FFMA R76, R50, R54.reuse, R76 ;  /* 0x00000036324c7223 */ /* 0x082fe2000000004c */
[----:B---3--:R-:W-:Y:S01]  /*4020*/  FFMA R75, R52, R54, R75 ;  /* 0x00000036344b7223 */ /* 0x008fe2000000004b */
[-C--:B----4-:R-:W-:Y:S01]  /*4030*/  FFMA R74, R46, R55.reuse, R74 ;  /* 0x000000372e4a7223 */ /* 0x090fe2000000004a */
[C---:B------:R-:W-:Y:S01]  /*4040*/  FFMA R83, R48.reuse, R55, R83 ;  /* 0x0000003730537223 */ /* 0x040fe20000000053 */
[C---:B------:R-:W-:Y:S01]  /*4050*/  FFMA R86, R55.reuse, R50, R86 ;  /* 0x0000003237567223 */ /* 0x040fe20000000056 */
[----:B------:R-:W-:Y:S01]  /*4060*/  FFMA R84, R55, R52, R84 ;  /* 0x0000003437547223 */ /* 0x000fe20000000054 */
[----:B------:R-:W-:Y:S01]  /*4070*/  FFMA R18, R48, R54, R26 ;  /* 0x0000003630127223 */ /* 0x000fe2000000001a */
[----:B------:R-:W-:Y:S04]  /*4080*/  LDS R55, [UR4+0x103c] ;  /* 0x00103c04ff377984 */ /* 0x000fe80008000800 */
[----:B------:R-:W0:Y:S01]  /*4090*/  LDS R54, [UR4+0x1034] ;  /* 0x00103404ff367984 */ /* 0x000e220008000800 */
[----:B------:R-:W-:Y:S01]  /*40a0*/  BAR.SYNC.DEFER_BLOCKING 0x2, 0x20 ;  /* 0x0080800000007b1d */ /* 0x000fe20000010000 */
[----:B------:R-:W-:Y:S01]  /*40b0*/  FFMA R81, R67, R24, R81 ;  /* 0x0000001843517223 */ /* 0x000fe20000000051 */
[----:B------:R-:W-:Y:S01]  /*40c0*/  FFMA R79, R24, R71, R79 ;  /* 0x00000047184f7223 */ /* 0x000fe2000000004f */
[C---:B------:R-:W-:Y:S01]  /*40d0*/  FFMA R14, R68.reuse, R48, R14 ;  /* 0x00000030440e7223 */ /* 0x040fe2000000000e */
[----:B------:R-:W-:-:S02]  /*40e0*/  FFMA R70, R68, R46, R70 ;  /* 0x0000002e44467223 */ /* 0x000fc40000000046 */
[----:B------:R-:W-:Y:S04]  /*40f0*/  @!P0 STS.64 [R11], R36 ;  /* 0x000000240b008388 */ /* 0x000fe80000000a00 */
[----:B------:R2:W-:Y:S04]  /*4100*/  STS.64 [R10], R32 ;  /* 0x000000200a007388 */ /* 0x0005e80000000a00 */
[----:B------:R-:W-:Y:S04]  /*4110*/  STS.64 [R10+0x8], R28 ;  /* 0x0000081c0a007388 */ /* 0x000fe80000000a00 */
[----:B------:R1:W-:Y:S04]  /*4120*/  STS.64 [R10+0x10], R38 ;  /* 0x000010260a007388 */ /* 0x0003e80000000a00 */
[----:B------:R-:W-:Y:S01]  /*4130*/  STS.64 [R10+0x18], R30 ;  /* 0x0000181e0a007388 */ /* 0x000fe20000000a00 */
[----:B------:R-:W-:Y:S01]  /*4140*/  BAR.SYNC.DEFER_BLOCKING 0x2, 0x20 ;  /* 0x0080800000007b1d */ /* 0x000fe20000010000 */
[-C--:B--2---:R-:W-:Y:S01]  /*4150*/  FFMA R32, R48, R65.reuse, R81 ;  /* 0x0000004130207223 */ /* 0x084fe20000000051 */
[----:B------:R-:W-:Y:S01]  /*4160*/  FFMA R13, R68, R50, R13 ;  /* 0x00000032440d7223 */ /* 0x000fe2000000000d */
[----:B------:R-:W-:Y:S01]  /*4170*/  FFMA R48, R48, R16, R15 ;  /* 0x0000001030307223 */ /* 0x000fe2000000000f */
[-C--:B------:R-:W-:Y:S01]  /*4180*/  FFMA R68, R68, R52.reuse, R25 ;  /* 0x0000003444447223 */ /* 0x080fe20000000019 */
[-C--:B------:R-:W-:Y:S01]  /*4190*/  FFMA R36, R52, R65.reuse, R79 ;  /* 0x0000004134247223 */ /* 0x080fe2000000004f */
[----:B------:R-:W-:Y:S01]  /*41a0*/  FFMA R52, R16, R52, R77 ;  /* 0x0000003410347223 */ /* 0x000fe2000000004d */
[-C--:B------:R-:W-:Y:S01]  /*41b0*/  FFMA R80, R46, R65.reuse, R80 ;  /* 0x000000412e507223 */ /* 0x080fe20000000050 */
[----:B------:R-:W-:Y:S01]  /*41c0*/  FFMA R78, R50, R65, R78 ;  /* 0x00000041324e7223 */ /* 0x000fe2000000004e */
[----:B------:R-:W-:Y:S01]  /*41d0*/  FFMA R15, R17, R49, R14 ;  /* 0x00000031110f7223 */ /* 0x000fe2000000000e */
[----:B------:R-:W-:Y:S01]  /*41e0*/  FFMA R77, R49, R19, R18 ;  /* 0x00000013314d7223 */ /* 0x000fe20000000012 */
[----:B------:R-:W-:Y:S01]  /*41f0*/  FFMA R87, R19, R53, R75 ;  /* 0x0000003513577223 */ /* 0x000fe2000000004b */
[----:B0-----:R-:W-:Y:S01]  /*4200*/  FFMA R83, R54, R49, R83 ;  /* 0x0000003136537223 */ /* 0x001fe20000000053 */
[----:B------:R-:W-:Y:S01]  /*4210*/  FFMA R93, R49, R55, R32 ;  /* 0x00000037315d7223 */ /* 0x000fe20000000020 */
[----:B------:R-:W-:Y:S01]  /*4220*/  FFMA R37, R46, R16, R82 ;  /* 0x000000102e257223 */ /* 0x000fe20000000052 */
[----:B------:R-:W-:Y:S01]  /*4230*/  FFMA R50, R16, R50, R69 ;  /* 0x0000003210327223 */ /* 0x000fe20000000045 */
[C---:B------:R-:W-:Y:S01]  /*4240*/  FFMA R70, R17.reuse, R47, R70 ;  /* 0x0000002f11467223 */ /* 0x040fe20000000046 */
[C---:B-1----:R-:W-:Y:S01]  /*4250*/  FFMA R39, R17.reuse, R51, R13 ;  /* 0x0000003311277223 */ /* 0x042fe2000000000d */
[----:B------:R-:W-:Y:S01]  /*4260*/  FFMA R71, R17, R53, R68 ;  /* 0x0000003511477223 */ /* 0x000fe20000000044 */
[----:B------:R-:W-:Y:S01]  /*4270*/  FFMA R85, R47, R19, R85 ;  /* 0x000000132f557223 */ /* 0x000fe20000000055 */
[----:B------:R-:W-:Y:S01]  /*4280*/  FFMA R79, R19, R51, R76 ;  /* 0x00000033134f7223 */ /* 0x000fe2000000004c */
[C---:B------:R-:W-:Y:S01]  /*4290*/  FFMA R65, R54.reuse, R47, R74 ;  /* 0x0000002f36417223 */ /* 0x040fe2000000004a */
[C---:B------:R-:W-:Y:S01]  /*42a0*/  FFMA R86, R54.reuse, R51, R86 ;  /* 0x0000003336567223 */ /* 0x040fe20000000056 */
[----:B------:R-:W-:Y:S01]  /*42b0*/  FFMA R75, R54, R53, R84 ;  /* 0x00000035364b7223 */ /* 0x000fe20000000054 */
[C---:B------:R-:W-:Y:S01]  /*42c0*/  FFMA R49, R64.reuse, R49, R48 ;  /* 0x0000003140317223 */ /* 0x040fe20000000030 */
[----:B------:R-:W-:Y:S04]  /*42d0*/  LDS R67, [UR4+0x1000] ;  /* 0x00100004ff437984 */ /* 0x000fe80008000800 */
[----:B------:R-:W-:Y:S04]  /*42e0*/  LDS.64 R24, [R12] ;  /* 0x000000000c187984 */ /* 0x000fe80000000a00 */
[----:B------:R-:W-:Y:S04]  /*42f0*/  LDS.64 R26, [R12+0x100] ;  /* 0x000100000c1a7984 */ /* 0x000fe80000000a00 */
[----:B------:R-:W-:Y:S04]  /*4300*/  LDS.64 R28, [R12+0x8] ;  /* 0x000008000c1c7984 */ /* 0x000fe80000000a00 */
[----:B------:R-:W-:Y:S04]  /*4310*/  LDS.64 R30, [R12+0x108] ;  /* 0x000108000c1e7984 */ /* 0x000fe80000000a00 */
[----:B------:R-:W0:Y:S04]  /*4320*/  LDS R33, [UR4+0x1008] ;  /* 0x00100804ff217984 */ /* 0x000e280008000800 */
[----:B------:R-:W1:Y:S04]  /*4330*/  LDS R13, [UR4+0x1010] ;  /* 0x00101004ff0d7984 */ /* 0x000e680008000800 */
[----:B------:R-:W2:Y:S04]  /*4340*/  LDS R69, [UR4+0x1018] ;  /* 0x00101804ff457984 */ /* 0x000ea80008000800 */
[----:B------:R-:W3:Y:S04]  /*4350*/  LDS.128 R16, [UR4+0x1020] ;  /* 0x00102004ff107984 */ /* 0x000ee80008000c00 */
[----:B------:R-:W4:Y:S04]  /*4360*/  LDS R54, [UR4+0x1034] ;  /* 0x00103404ff367984 */ /* 0x000f280008000800 */
[----:B------:R-:W4:Y:S04]  /*4370*/  LDS R48, [UR4+0x103c] ;  /* 0x00103c04ff307984 */ /* 0x000f280008000800 */
[----:B------:R-:W4:Y:S01]  /*4380*/  LDS R46, [UR4+0x1044] ;  /* 0x00104404ff2e7984 */ /* 0x000f220008000800 */
[----:B------:R-:W-:Y:S01]  /*4390*/  BAR.SYNC.DEFER_BLOCKING 0x2, 0x20 ;  /* 0x0080800000007b1d */ /* 0x000fe20000010000 */
[----:B------:R-:W-:Y:S01]  /*43a0*/  FFMA R81, R47, R55, R80 ;  /* 0x000000372f517223 */ /* 0x000fe20000000050 */
[C---:B------:R-:W-:Y:S01]  /*43b0*/  FFMA R78, R55.reuse, R51, R78 ;  /* 0x00000033374e7223 */ /* 0x040fe2000000004e */
[----:B------:R-:W-:Y:S01]  /*43c0*/  FFMA R55, R55, R53, R36 ;  /* 0x0000003537377223 */ /* 0x000fe20000000024 */
[C---:B------:R-:W-:Y:S01]  /*43d0*/  FFMA R47, R64.reuse, R47, R37 ;  /* 0x0000002f402f7223 */ /* 0x040fe20000000025 */
[C---:B------:R-:W-:Y:S01]  /*43e0*/  FFMA R51, R64.reuse, R51, R50 ;  /* 0x0000003340337223 */ /* 0x040fe20000000032 */
[----:B------:R-:W-:Y:S01]  /*43f0*/  FFMA R53, R64, R53, R52 ;  /* 0x0000003540357223 */ /* 0x000fe20000000034 */
[----:B------:R-:W-:Y:S04]  /*4400*/  @!P0 STS.64 [R11], R58 ;  /* 0x0000003a0b008388 */ /* 0x000fe80000000a00 */
[----:B------:R-:W-:Y:S04]  /*4410*/  STS.64 [R10], R22 ;  /* 0x000000160a007388 */ /* 0x000fe80000000a00 */
[----:B-----5:R-:W-:Y:S04]  /*4420*/  STS.64 [R10+0x8], R56 ;  /* 0x000008380a007388 */ /* 0x020fe80000000a00 */
[----:B------:R5:W-:Y:S04]  /*4430*/  STS.64 [R10+0x10], R60 ;  /* 0x0000103c0a007388 */ /* 0x000be80000000a00 */
[----:B------:R3:W-:Y:S01]  /*4440*/  STS.64 [R10+0x18], R62 ;  /* 0x0000183e0a007388 */ /* 0x0007e20000000a00 */
[----:B------:R-:W-:Y:S01]  /*4450*/  BAR.SYNC.DEFER_BLOCKING 0x2, 0x20 ;  /* 0x0080800000007b1d */ /* 0x000fe20000010000 */
[C---:B0-----:R-:W-:Y:S01]  /*4460*/  FFMA R66, R24.reuse, R33, R85 ;  /* 0x0000002118427223 */ /* 0x041fe20000000055 */
[-C--:B-1----:R-:W-:Y:S01]  /*4470*/  FFMA R65, R24, R13.reuse, R65 ;  /* 0x0000000d18417223 */ /* 0x082fe20000000041 */
[C---:B------:R-:W-:Y:S01]  /*4480*/  FFMA R80, R26.reuse, R13, R83 ;  /* 0x0000000d1a507223 */ /* 0x040fe20000000053 */
[----:B------:R-:W-:Y:S01]  /*4490*/  FFMA R86, R13, R28, R86 ;  /* 0x0000001c0d567223 */ /* 0x000fe20000000056 */
[C---:B------:R-:W-:Y:S01]  /*44a0*/  FFMA R50, R67.reuse, R26, R15 ;  /* 0x0000001a43327223 */ /* 0x040fe2000000000f */
[C---:B------:R-:W-:Y:S01]  /*44b0*/  FFMA R52, R67.reuse, R28, R39 ;  /* 0x0000001c43347223 */ /* 0x040fe20000000027 */
[-C--:B------:R-:W-:Y:S01]  /*44c0*/  FFMA R64, R67, R30.reuse, R71 ;  /* 0x0000001e43407223 */ /* 0x080fe20000000047 */
[-C--:B------:R-:W-:Y:S01]  /*44d0*/  FFMA R68, R26, R33.reuse, R77 ;  /* 0x000000211a447223 */ /* 0x080fe2000000004d */
[-C--:B------:R-:W-:Y:S01]  /*44e0*/  FFMA R74, R28, R33.reuse, R79 ;  /* 0x000000211c4a7223 */ /* 0x080fe2000000004f */
[----:B------:R-:W-:Y:S01]  /*44f0*/  FFMA R76, R30, R33, R87 ;  /* 0x000000211e4c7223 */ /* 0x000fe20000000057 */
[----:B-----5:R-:W-:Y:S01]  /*4500*/  FFMA R60, R13, R30, R75 ;  /* 0x0000001e0d3c7223 */ /* 0x020fe2000000004b */
[-C--:B--2---:R-:W-:Y:S01]  /*4510*/  FFMA R22, R26, R69.reuse, R93 ;  /* 0x000000451a167223 */ /* 0x084fe2000000005d */
[-C--:B------:R-:W-:Y:S01]  /*4520*/  FFMA R57, R28, R69.reuse, R78 ;  /* 0x000000451c397223 */ /* 0x080fe2000000004e */
[----:B------:R-:W-:Y:S01]  /*4530*/  FFMA R58, R30, R69, R55 ;  /* 0x000000451e3a7223 */ /* 0x000fe20000000037 */
[----:B------:R-:W-:Y:S01]  /*4540*/  FFMA R70, R67, R24, R70 ;  /* 0x0000001843467223 */ /* 0x000fe20000000046 */
[-C--:B---3--:R-:W-:Y:S01]  /*4550*/  FFMA R59, R24, R16.reuse, R47 ;  /* 0x00000010183b7223 */ /* 0x088fe2000000002f */
[----:B------:R-:W-:Y:S01]  /*4560*/  FFMA R26, R26, R16, R49 ;  /* 0x000000101a1a7223 */ /* 0x000fe20000000031 */
[C---:B------:R-:W-:Y:S01]  /*4570*/  FFMA R28, R16.reuse, R28, R51 ;  /* 0x0000001c101c7223 */ /* 0x040fe20000000033 */
[----:B------:R-:W-:Y:S01]  /*4580*/  FFMA R30, R16, R30, R53 ;  /* 0x0000001e101e7223 */ /* 0x000fe20000000035 */
[----:B------:R-:W-:Y:S01]  /*4590*/  FFMA R63, R25, R19, R66 ;  /* 0x00000013193f7223 */ /* 0x000fe20000000042 */
[----:B------:R-:W-:Y:S01]  /*45a0*/  FFMA R56, R24, R69, R81 ;  /* 0x0000004518387223 */ /* 0x000fe20000000051 */
[C---:B----4-:R-:W-:Y:S01]  /*45b0*/  FFMA R65, R54.reuse, R25, R65 ;  /* 0x0000001936417223 */ /* 0x050fe20000000041 */
[C---:B------:R-:W-:Y:S01]  /*45c0*/  FFMA R71, R54.reuse, R27, R80 ;  /* 0x0000001b36477223 */ /* 0x040fe20000000050 */
[C---:B------:R-:W-:Y:S01]  /*45d0*/  FFMA R66, R54.reuse, R29, R86 ;  /* 0x0000001d36427223 */ /* 0x040fe20000000056 */
[C---:B------:R-:W-:Y:S01]  /*45e0*/  FFMA R61, R17.reuse, R27, R50 ;  /* 0x0000001b113d7223 */ /* 0x040fe20000000032 */
[C---:B------:R-:W-:Y:S01]  /*45f0*/  FFMA R75, R17.reuse, R29, R52 ;  /* 0x0000001d114b7223 */ /* 0x040fe20000000034 */
[----:B------:R-:W-:Y:S01]  /*4600*/  FFMA R77, R17, R31, R64 ;  /* 0x0000001f114d7223 */ /* 0x000fe20000000040 */
[----:B------:R-:W-:Y:S01]  /*4610*/  FFMA R69, R27, R19, R68 ;  /* 0x000000131b457223 */ /* 0x000fe20000000044 */
[C---:B------:R-:W-:Y:S01]  /*4620*/  FFMA R79, R19.reuse, R29, R74 ;  /* 0x0000001d134f7223 */ /* 0x040fe2000000004a */
[-C--:B------:R-:W-:Y:S01]  /*4630*/  FFMA R81, R19, R31.reuse, R76 ;  /* 0x0000001f13517223 */ /* 0x080fe2000000004c */
[----:B------:R-:W-:Y:S01]  /*4640*/  FFMA R54, R54, R31, R60 ;  /* 0x0000001f36367223 */ /* 0x000fe2000000003c */
[-C--:B------:R-:W-:Y:S01]  /*4650*/  FFMA R53, R27, R48.reuse, R22 ;  /* 0x000000301b357223 */ /* 0x080fe20000000016 */
[C---:B------:R-:W-:Y:S01]  /*4660*/  FFMA R49, R48.reuse, R29, R57 ;  /* 0x0000001d30317223 */ /* 0x040fe20000000039 */
[----:B------:R-:W-:Y:S01]  /*4670*/  FFMA R55, R48, R31, R58 ;  /* 0x0000001f30377223 */ /* 0x000fe2000000003a */
[-C--:B------:R-:W-:Y:S01]  /*4680*/  FFMA R70, R17, R25.reuse, R70 ;  /* 0x0000001911467223 */ /* 0x080fe20000000046 */
[C---:B------:R-:W-:Y:S01]  /*4690*/  FFMA R57, R46.reuse, R25, R59 ;  /* 0x000000192e397223 */ /* 0x040fe2000000003b */
[C---:B------:R-:W-:Y:S01]  /*46a0*/  FFMA R27, R46.reuse, R27, R26 ;  /* 0x0000001b2e1b7223 */ /* 0x040fe2000000001a */
[C---:B------:R-:W-:Y:S01]  /*46b0*/  FFMA R29, R46.reuse, R29, R28 ;  /* 0x0000001d2e1d7223 */ /* 0x040fe2000000001c */
[----:B------:R-:W-:Y:S01]  /*46c0*/  FFMA R31, R46, R31, R30 ;  /* 0x0000001f2e1f7223 */ /* 0x000fe2000000001e */
[----:B------:R-:W-:Y:S04]  /*46d0*/  LDS R67, [UR4+0x1000] ;  /* 0x00100004ff437984 */ /* 0x000fe80008000800 */
[----:B------:R-:W0:Y:S04]  /*46e0*/  LDS.64 R14, [R12] ;  /* 0x000000000c0e7984 */ /* 0x000e280000000a00 */
[----:B------:R-:W1:Y:S04]  /*46f0*/  LDS.64 R32, [R12+0x100] ;  /* 0x000100000c207984 */ /* 0x000e680000000a00 */
[----:B------:R-:W-:Y:S04]  /*4700*/  LDS.64 R36, [R12+0x8] ;  /* 0x000008000c247984 */ /* 0x000fe80000000a00 */
[----:B------:R-:W-:Y:S04]  /*4710*/  LDS.64 R38, [R12+0x108] ;  /* 0x000108000c267984 */ /* 0x000fe80000000a00 */
[----:B------:R-:W2:Y:S04]  /*4720*/  LDS R23, [UR4+0x1008] ;  /* 0x00100804ff177984 */ /* 0x000ea80008000800 */
[----:B------:R-:W3:Y:S04]  /*4730*/  LDS R13, [UR4+0x1010] ;  /* 0x00101004ff0d7984 */ /* 0x000ee80008000800 */
[----:B------:R-:W-:Y:S04]  /*4740*/  LDS R47, [UR4+0x1018] ;  /* 0x00101804ff2f7984 */ /* 0x000fe80008000800 */
[----:B------:R-:W4:Y:S04]  /*4750*/  LDS.128 R16, [UR4+0x1020] ;  /* 0x00102004ff107984 */ /* 0x000f280008000c00 */
[----:B------:R-:W-:Y:S04]  /*4760*/  LDS R46, [UR4+0x1034] ;  /* 0x00103404ff2e7984 */ /* 0x000fe80008000800 */
[----:B------:R-:W5:Y:S04]  /*4770*/  LDS R60, [UR4+0x103c] ;  /* 0x00103c04ff3c7984 */ /* 0x000f680008000800 */
[----:B------:R-:W5:Y:S01]  /*4780*/  LDS R50, [UR4+0x1044] ;  /* 0x00104404ff327984 */ /* 0x000f620008000800 */
[----:B------:R-:W-:Y:S06]  /*4790*/  BAR.SYNC.DEFER_BLOCKING 0x2, 0x20 ;  /* 0x0080800000007b1d */ /* 0x000fec0000010000 */
[----:B------:R-:W-:Y:S04]  /*47a0*/  @!P0 STS.64 [R11], R42 ;  /* 0x0000002a0b008388 */ /* 0x000fe80000000a00 */
[----:B------:R-:W-:Y:S04]  /*47b0*/  STS.64 [R10], R20 ;  /* 0x000000140a007388 */ /* 0x000fe80000000a00 */
[----:B------:R4:W-:Y:S04]  /*47c0*/  STS.64 [R10+0x8], R40 ;  /* 0x000008280a007388 */ /* 0x0009e80000000a00 */
[----:B------:R5:W-:Y:S04]  /*47d0*/  STS.64 [R10+0x10], R44 ;  /* 0x0000102c0a007388 */ /* 0x000be80000000a00 */
[----:B------:R-:W-:Y:S01]  /*47e0*/  STS.64 [R10+0x18], R72 ;  /* 0x000018480a007388 */ /* 0x000fe20000000a00 */
[----:B------:R-:W-:Y:S01]  /*47f0*/  BAR.SYNC.DEFER_BLOCKING 0x2, 0x20 ;  /* 0x0080800000007b1d */ /* 0x000fe20000010000 */
[----:B------:R-:W-:Y:S01]  /*4800*/  FFMA R51, R25, R48, R56 ;  /* 0x0000003019337223 */ /* 0x000fe20000000038 */
[C---:B0-----:R-:W-:Y:S01]  /*4810*/  FFMA R26, R67.reuse, R14, R70 ;  /* 0x0000000e431a7223 */ /* 0x041fe20000000046 */
[----:B-1----:R-:W-:Y:S01]  /*4820*/  FFMA R28, R67, R32, R61 ;  /* 0x00000020431c7223 */ /* 0x002fe2000000003d */
[-C--:B--2---:R-:W-:Y:S01]  /*4830*/  FFMA R52, R14, R23.reuse, R63 ;  /* 0x000000170e347223 */ /* 0x084fe2000000003f */
[-C--:B------:R-:W-:Y:S01]  /*4840*/  FFMA R56, R32, R23.reuse, R69 ;  /* 0x0000001720387223 */ /* 0x080fe20000000045 */
[-C--:B------:R-:W-:Y:S01]  /*4850*/  FFMA R58, R36, R23.reuse, R79 ;  /* 0x00000017243a7223 */ /* 0x080fe2000000004f */
[----:B------:R-:W-:Y:S01]  /*4860*/  FFMA R62, R38, R23, R81 ;  /* 0x00000017263e7223 */ /* 0x000fe20000000051 */
[-C--:B---3--:R-:W-:Y:S01]  /*4870*/  FFMA R64, R32, R13.reuse, R71 ;  /* 0x0000000d20407223 */ /* 0x088fe20000000047 */
[----:B------:R-:W-:Y:S01]  /*4880*/  FFMA R61, R14, R13, R65 ;  /* 0x0000000d0e3d7223 */ /* 0x000fe20000000041 */
[C---:B------:R-:W-:Y:S01]  /*4890*/  FFMA R66, R13.reuse, R36, R66 ;  /* 0x000000240d427223 */ /* 0x040fe20000000042 */
[----:B------:R-:W-:Y:S01]  /*48a0*/  FFMA R54, R13, R38, R54 ;  /* 0x000000260d367223 */ /* 0x000fe20000000036 */
[-C--:B----4-:R-:W-:Y:S01]  /*48b0*/  FFMA R18, R38, R47.reuse, R55 ;  /* 0x0000002f26127223 */ /* 0x090fe20000000037 */
[C---:B------:R-:W-:Y:S01]  /*48c0*/  FFMA R30, R67.reuse, R36, R75 ;  /* 0x00000024431e7223 */ /* 0x040fe2000000004b */
[----:B------:R-:W-:Y:S01]  /*48d0*/  FFMA R48, R67, R38, R77 ;  /* 0x0000002643307223 */ /* 0x000fe2000000004d */
[-C--:B------:R-:W-:Y:S01]  /*48e0*/  FFMA R40, R14, R47.reuse, R51 ;  /* 0x0000002f0e287223 */ /* 0x080fe20000000033 */
[-C--:B------:R-:W-:Y:S01]  /*48f0*/  FFMA R42, R32, R47.reuse, R53 ;  /* 0x0000002f202a7223 */ /* 0x080fe20000000035 */
[----:B------:R-:W-:Y:S01]  /*4900*/  FFMA R49, R36, R47, R49 ;  /* 0x0000002f24317223 */ /* 0x000fe20000000031 */
[-C--:B------:R-:W-:Y:S01]  /*4910*/  FFMA R57, R14, R16.reuse, R57 ;  /* 0x000000100e397223 */ /* 0x080fe20000000039 */
[----:B------:R-:W-:Y:S04]  /*4920*/  LDS R59, [UR4+0x1000] ;  /* 0x00100004ff3b7984 */ /* 0x000fe80008000800 */
[----:B------:R-:W0:Y:S04]  /*4930*/  LDS.64 R24, [R12] ;  /* 0x000000000c187984 */ /* 0x000e280000000a00 */
[----:B------:R-:W1:Y:S04]  /*4940*/  LDS.64 R22, [R12+0x100] ;  /* 0x000100000c167984 */ /* 0x000e680000000a00 */
[----:B------:R-:W2:Y:S04]  /*4950*/  LDS.64 R20, [R12+0x8] ;  /* 0x000008000c147984 */ /* 0x000ea80000000a00 */
[----:B------:R-:W3:Y:S04]  /*4960*/  LDS.64 R70, [R12+0x108] ;  /* 0x000108000c467984 */ /* 0x000ee80000000a00 */
[----:B------:R-:W4:Y:S04]  /*4970*/  LDS R41, [UR4+0x1008] ;  /* 0x00100804ff297984 */ /* 0x000f280008000800 */
[----:B------:R-:W4:Y:S04]  /*4980*/  LDS R13, [UR4+0x1010] ;  /* 0x00101004ff0d7984 */ /* 0x000f280008000800 */
[----:B------:R-:W4:Y:S01]  /*4990*/  LDS R43, [UR4+0x1018] ;  /* 0x00101804ff2b7984 */ /* 0x000f220008000800 */
[----:B------:R-:W-:-:S03]  /*49a0*/  FFMA R32, R32, R16, R27 ;  /* 0x0000001020207223 */ /* 0x000fc6000000001b */
[----:B------:R-:W4:Y:S01]  /*49b0*/  LDS.128 R80, [UR4+0x1020] ;  /* 0x00102004ff507984 */ /* 0x000f220008000c00 */
[C---:B------:R-:W-:Y:S01]  /*49c0*/  FFMA R36, R16.reuse, R36, R29 ;  /* 0x0000002410247223 */ /* 0x040fe2000000001d */
[----:B------:R-:W-:Y:S01]  /*49d0*/  FFMA R38, R16, R38, R31 ;  /* 0x0000002610267223 */ /* 0x000fe2000000001f */
[----:B-----5:R-:W-:Y:S01]  /*49e0*/  FFMA R65, R60, R39, R18 ;  /* 0x000000273c417223 */ /* 0x020fe20000000012 */
[----:B------:R-:W5:Y:S04]  /*49f0*/  LDS R14, [UR4+0x1034] ;  /* 0x00103404ff0e7984 */ /* 0x000f680008000800 */
[----:B------:R-:W5:Y:S04]  /*4a00*/  LDS R16, [UR4+0x1044] ;  /* 0x00104404ff107984 */ /* 0x000f680008000800 */
[----:B------:R-:W5:Y:S01]  /*4a10*/  LDS R18, [UR4+0x103c] ;  /* 0x00103c04ff127984 */ /* 0x000f620008000800 */
[----:B------:R-:W-:-:S02]  /*4a20*/  IADD3 R90, P1, PT, R90, 0x18800, RZ ;  /* 0x000188005a5a7810 */ /* 0x000fc40007f3e0ff */
[----:B------:R-:W-:Y:S02]  /*4a30*/  IADD3 R7, PT, PT, R7, 0x12, RZ ;  /* 0x0000001207077810 */ /* 0x000fe40007ffe0ff */
[----:B------:R-:W-:Y:S02]  /*4a40*/  IADD3.X R91, PT, PT, RZ, R91, RZ, P1, !PT ;  /* 0x0000005bff5b7210 */ /* 0x000fe40000ffe4ff */
[----:B------:R-:W-:-:S04]  /*4a50*/  IADD3 R88, P1, PT, R88, 0x18800, RZ ;  /* 0x0001880058587810 */ /* 0x000fc80007f3e0ff */
[----:B------:R-:W-:Y:S02]  /*4a60*/  IADD3.X R89, PT, PT, RZ, R89, RZ, P1, !PT ;  /* 0x00000059ff597210 */ /* 0x000fe40000ffe4ff */
[----:B------:R-:W-:Y:S01]  /*4a70*/  ISETP.NE.AND P1, PT, R7, -0x23dc0, PT ;  /* 0xfffdc2400700780c */ /* 0x000fe20003f25270 */
        /* <DEDUP_REMOVED lines=8> */
[C---:B------:R-:W-:Y:S01]  /*4b00*/  FFMA R61, R46.reuse, R15, R61 ;  /* 0x0000000f2e3d7223 */ /* 0x040fe2000000003d */
[C---:B------:R-:W-:Y:S01]  /*4b10*/  FFMA R63, R46.reuse, R39, R54 ;  /* 0x000000272e3f7223 */ /* 0x040fe20000000036 */
[C---:B------:R-:W-:Y:S01]  /*4b20*/  FFMA R19, R46.reuse, R33, R64 ;  /* 0x000000212e137223 */ /* 0x040fe20000000040 */
[-C--:B------:R-:W-:Y:S01]  /*4b30*/  FFMA R44, R46, R37.reuse, R66 ;  /* 0x000000252e2c7223 */ /* 0x080fe20000000042 */
[-C--:B------:R-:W-:Y:S01]  /*4b40*/  FFMA R45, R33, R60.reuse, R42 ;  /* 0x0000003c212d7223 */ /* 0x080fe2000000002a */
[----:B------:R-:W-:Y:S01]  /*4b50*/  FFMA R49, R60, R37, R49 ;  /* 0x000000253c317223 */ /* 0x000fe20000000031 */
[C---:B------:R-:W-:Y:S01]  /*4b60*/  FFMA R39, R50.reuse, R39, R38 ;  /* 0x0000002732277223 */ /* 0x040fe20000000026 */
[----:B------:R-:W-:Y:S01]  /*4b70*/  FFMA R31, R15, R60, R40 ;  /* 0x0000003c0f1f7223 */ /* 0x000fe20000000028 */
[C---:B------:R-:W-:Y:S01]  /*4b80*/  FFMA R57, R50.reuse, R15, R57 ;  /* 0x0000000f32397223 */ /* 0x040fe20000000039 */
[C---:B------:R-:W-:Y:S01]  /*4b90*/  FFMA R33, R50.reuse, R33, R32 ;  /* 0x0000002132217223 */ /* 0x040fe20000000020 */
[----:B------:R-:W-:Y:S01]  /*4ba0*/  FFMA R37, R50, R37, R36 ;  /* 0x0000002532257223 */ /* 0x000fe20000000024 */
[C---:B0-----:R-:W-:Y:S01]  /*4bb0*/  FFMA R84, R59.reuse, R24, R26 ;  /* 0x000000183b547223 */ /* 0x041fe2000000001a */
[C---:B-1----:R-:W-:Y:S01]  /*4bc0*/  FFMA R26, R59.reuse, R22, R27 ;  /* 0x000000163b1a7223 */ /* 0x042fe2000000001b */
[C---:B--2---:R-:W-:Y:S01]  /*4bd0*/  FFMA R78, R59.reuse, R20, R47 ;  /* 0x000000143b4e7223 */ /* 0x044fe2000000002f */
[-C--:B---3--:R-:W-:Y:S01]  /*4be0*/  FFMA R40, R59, R70.reuse, R51 ;  /* 0x000000463b287223 */ /* 0x088fe20000000033 */
[-C--:B----4-:R-:W-:Y:S01]  /*4bf0*/  FFMA R28, R24, R41.reuse, R17 ;  /* 0x00000029181c7223 */ /* 0x090fe20000000011 */
[-C--:B------:R-:W-:Y:S01]  /*4c00*/  FFMA R30, R22, R41.reuse, R29 ;  /* 0x00000029161e7223 */ /* 0x080fe2000000001d */
[-C--:B------:R-:W-:Y:S01]  /*4c10*/  FFMA R76, R20, R41.reuse, R53 ;  /* 0x00000029144c7223 */ /* 0x080fe20000000035 */
[----:B------:R-:W-:Y:S01]  /*4c20*/  FFMA R42, R70, R41, R55 ;  /* 0x00000029462a7223 */ /* 0x000fe20000000037 */
[----:B------:R-:W-:Y:S01]  /*4c30*/  FFMA R15, R24, R13, R61 ;  /* 0x0000000d180f7223 */ /* 0x000fe2000000003d */
[C---:B------:R-:W-:Y:S01]  /*4c40*/  FFMA R46, R13.reuse, R70, R63 ;  /* 0x000000460d2e7223 */ /* 0x040fe2000000003f */
[----:B------:R-:W-:Y:S01]  /*4c50*/  FFMA R48, R70, R43, R65 ;  /* 0x0000002b46307223 */ /* 0x000fe20000000041 */
[C---:B------:R-:W-:Y:S01]  /*4c60*/  FFMA R32, R22.reuse, R13, R19 ;  /* 0x0000000d16207223 */ /* 0x040fe20000000013 */
[----:B------:R-:W-:Y:S01]  /*4c70*/  FFMA R44, R13, R20, R44 ;  /* 0x000000140d2c7223 */ /* 0x000fe2000000002c */
[-C--:B------:R-:W-:Y:S01]  /*4c80*/  FFMA R38, R22, R43.reuse, R45 ;  /* 0x0000002b16267223 */ /* 0x080fe2000000002d */
[-C--:B------:R-:W-:Y:S01]  /*4c90*/  FFMA R17, R20, R43.reuse, R49 ;  /* 0x0000002b14117223 */ /* 0x080fe20000000031 */
[----:B------:R-:W-:Y:S01]  /*4ca0*/  FFMA R70, R80, R70, R39 ;  /* 0x0000004650467223 */ /* 0x000fe20000000027 */
[C---:B------:R-:W-:Y:S01]  /*4cb0*/  FFMA R36, R24.reuse, R43, R31 ;  /* 0x0000002b18247223 */ /* 0x040fe2000000001f */
[-C--:B------:R-:W-:Y:S01]  /*4cc0*/  FFMA R27, R24, R80.reuse, R57 ;  /* 0x00000050181b7223 */ /* 0x080fe20000000039 */
[----:B------:R-:W-:Y:S01]  /*4cd0*/  FFMA R22, R22, R80, R33 ;  /* 0x0000005016167223 */ /* 0x000fe20000000021 */
        /* <DEDUP_REMOVED lines=8> */
[C---:B-----5:R-:W-:Y:S01]  /*4d60*/  FFMA R72, R14.reuse, R25, R15 ;  /* 0x000000190e487223 */ /* 0x060fe2000000000f */
[----:B------:R-:W-:Y:S01]  /*4d70*/  FFMA R83, R83, R71, R42 ;  /* 0x0000004753537223 */ /* 0x000fe2000000002a */
[C---:B------:R-:W-:Y:S01]  /*4d80*/  FFMA R13, R14.reuse, R23, R32 ;  /* 0x000000170e0d7223 */ /* 0x040fe20000000020 */
[C---:B------:R-:W-:Y:S01]  /*4d90*/  FFMA R15, R14.reuse, R21, R44 ;  /* 0x000000150e0f7223 */ /* 0x040fe2000000002c */
[-C--:B------:R-:W-:Y:S01]  /*4da0*/  FFMA R73, R14, R71.reuse, R46 ;  /* 0x000000470e497223 */ /* 0x080fe2000000002e */
        /* <DEDUP_REMOVED lines=8> */
[----:B------:R-:W-:-:S02]  /*4e30*/  IADD3 R9, PT, PT, R9, 0x6200, RZ ;  /* 0x0000620009097810 */ /* 0x000fc40007ffe0ff */
[----:B------:R-:W-:Y:S02]  /*4e40*/  IADD3 R5, PT, PT, R5, 0x6200, RZ ;  /* 0x0000620005057810 */ /* 0x000fe40007ffe0ff */
[----:B------:R-:W-:Y:S01]  /*4e50*/  IADD3 R6, PT, PT, R6, 0x12, RZ ;  /* 0x0000001206067810 */ /* 0x000fe20007ffe0ff */
[----:B------:R-:W-:Y:S06]  /*4e60*/  @P1 BRA `(.L_x_5) ;  /* 0xffffffcc001c1947 */ /* 0x000fec000383ffff */
[----:B------:R-:W0:Y:S01]  /*4e70*/  LDC.64 R6, c[0x0][0x398] ;  /* 0x0000e600ff067b82 */ /* 0x000e220000000a00 */
[----:B------:R-:W-:Y:S01]  /*4e80*/  IMAD R3, R2, 0x17a2, R3 ;  /* 0x000017a202037824 */ /* 0x000fe200078e0203 */
[----:B------:R-:W-:Y:S02]  /*4e90*/  R2UR UR4, R34 ;  /* 0x00000000220472ca */ /* 0x000fe400000e0000 */
[C---:B------:R-:W-:Y:S01]  /*4ea0*/  R2UR UR5, R35.reuse ;  /* 0x00000000230572ca */ /* 0x040fe200000e0000 */
[----:B------:R-:W-:Y:S01]  /*4eb0*/  IMAD R3, R8, 0x2f440, R3 ;  /* 0x0002f44008037824 */ /* 0x000fe200078e0203 */
[----:B------:R-:W-:Y:S02]  /*4ec0*/  R2UR UR6, R34 ;  /* 0x00000000220672ca */ /* 0x000fe400000e0000 */
[----:B------:R-:W-:Y:S01]  /*4ed0*/  R2UR UR7, R35 ;  /* 0x00000000230772ca */ /* 0x000fe200000e0000 */
[----:B------:R-:W-:Y:S01]  /*4ee0*/  IMAD R3, R4, 0x113, R3 ;  /* 0x0000011304037824 */ /* 0x000fe200078e0203 */
        /* <DEDUP_REMOVED lines=8> */
[----:B0-----:R-:W-:Y:S01]  /*4f70*/  IMAD.WIDE.U32 R2, R3, 0x4, R6 ;  /* 0x0000000403027825 */ /* 0x001fe200078e0006 */
[C---:B------:R-:W-:Y:S02]  /*4f80*/  R2UR UR16, R34.reuse ;  /* 0x00000000221072ca */ /* 0x040fe400000e0000 */
[C---:B------:R-:W-:Y:S02]  /*4f90*/  R2UR UR17, R35.reuse ;  /* 0x00000000231172ca */ /* 0x040fe400000e0000 */
[C---:B------:R-:W-:Y:S01]  /*4fa0*/  R2UR UR18, R34.reuse ;  /* 0x00000000221272ca */ /* 0x040fe200000e0000 */
[----:B------:R-:W-:Y:S01]  /*4fb0*/  STG.E desc[UR4][R2.64], R84 ;  /* 0x0000005402007986 */ /* 0x000fe2000c101904 */
[C---:B------:R-:W-:Y:S02]  /*4fc0*/  R2UR UR19, R35.reuse ;  /* 0x00000000231372ca */ /* 0x040fe400000e0000 */
[----:B------:R-:W-:Y:S01]  /*4fd0*/  R2UR UR20, R34 ;  /* 0x00000000221472ca */ /* 0x000fe200000e0000 */
[----:B------:R-:W-:Y:S01]  /*4fe0*/  STG.E desc[UR6][R2.64+0x5e880], R79 ;  /* 0x05e8804f02007986 */ /* 0x000fe2000c101906 */
[----:B------:R-:W-:-:S02]  /*4ff0*/  R2UR UR21, R35 ;  /* 0x00000000231572ca */ /* 0x000fc400000e0000 */
[C---:B------:R-:W-:Y:S01]  /*5000*/  R2UR UR22, R34.reuse ;  /* 0x00000000221672ca */ /* 0x040fe200000e0000 */
[----:B------:R-:W-:Y:S01]  /*5010*/  STG.E desc[UR8][R2.64+0xdc], R82 ;  /* 0x0000dc5202007986 */ /* 0x000fe2000c101908 */
        /* <DEDUP_REMOVED lines=28> */
[----:B------:R-:W-:Y:S01]  /*51e0*/  R2UR UR42, R34 ;  /* 0x00000000222a72ca */ /* 0x000fe200000e0000 */
[----:B------:R-:W-:Y:S01]  /*51f0*/  STG.E desc[UR28][R2.64+0x3020], R76 ;  /* 0x0030204c02007986 */ /* 0x000fe2000c10191c */
[----:B------:R-:W-:-:S03]  /*5200*/  R2UR UR43, R35 ;  /* 0x00000000232b72ca */ /* 0x000fc600000e0000 */
[----:B------:R-:W-:Y:S04]  /*5210*/  STG.E desc[UR30][R2.64+0x618a0], R83 ;  /* 0x0618a05302007986 */ /* 0x000fe8000c10191e */
[----:B------:R-:W-:Y:S04]  /*5220*/  STG.E desc[UR32][R2.64+0x30fc], R15 ;  /* 0x0030fc0f02007986 */ /* 0x000fe8000c101920 */
[----:B------:R-:W-:Y:S04]  /*5230*/  STG.E desc[UR34][R2.64+0x6197c], R73 ;  /* 0x06197c4902007986 */ /* 0x000fe8000c101922 */
[----:B------:R-:W-:Y:S04]  /*5240*/  STG.E desc[UR36][R2.64+0x31d8], R56 ;  /* 0x0031d83802007986 */ /* 0x000fe8000c101924 */
[----:B------:R-:W-:Y:S04]  /*5250*/  STG.E desc[UR38][R2.64+0x61a58], R71 ;  /* 0x061a584702007986 */ /* 0x000fe8000c101926 */
[----:B------:R-:W-:Y:S04]  /*5260*/  STG.E desc[UR40][R2.64+0x32b4], R74 ;  /* 0x0032b44a02007986 */ /* 0x000fe8000c101928 */
[----:B------:R-:W-:Y:S01]  /*5270*/  STG.E desc[UR42][R2.64+0x61b34], R75 ;  /* 0x061b344b02007986 */ /* 0x000fe2000c10192a */
[----:B------:R-:W-:Y:S05]  /*5280*/  EXIT ;  /* 0x000000000000794d */ /* 0x000fea0003800000 */
.L_x_6:
[----:B------:R-:W-:-:S00]  /*5290*/  BRA `(.L_x_6) ;  /* 0xfffffffc00fc7947 */ /* 0x000fc0000383ffff */
[----:B------:R-:W-:-:S00]  /*52a0*/  NOP ;  /* 0x0000000000007918 */ /* 0x000fc00000000000 */
        /* <DEDUP_REMOVED lines=13> */
.L_x_7:


//--------------------- .nv.global.init           --------------------------
	.section	.nv.global.init,"aw",@progbits
.nv.global.init:
	.type		$str,@object
	.size		$str,(.L_0 - $str)
$str:
        /*0000*/ 	.byte	0x42, 0x6c, 0x6f, 0x63, 0x6b, 0x3a, 0x20, 0x25, 0x64, 0x20, 0x7c, 0x20, 0x53, 0x4d, 0x3a, 0x20
        /*0010*/ 	.byte	0x25, 0x64, 0x20, 0x2d, 0x20, 0x48, 0x65, 0x72, 0x65, 0x21, 0x0a, 0x00
.L_0:


//--------------------- .nv.shared.bgemm_0_conv2d_0_fused_hfuse --------------------------
	.section	.nv.shared.bgemm_0_conv2d_0_fused_hfuse,"aw",@nobits
	.sectionflags	@""
	.align	4
.nv.shared.bgemm_0_conv2d_0_fused_hfuse:
	.zero		5704


//--------------------- .nv.shared.reserved.0     --------------------------
	.section	.nv.shared.reserved.0,"aw",@nobits
	.weak		__nv_reservedSMEM_offset_0_alias
	.size		__nv_reservedSMEM_offset_0_alias, 0, 64
	.other		__nv_reservedSMEM_offset_0_alias,@"STO_CUDA_RESERVED_SHARED STV_DEFAULT"
__nv_reservedSMEM_offset_0_alias:
	.zero		0
	.zero		64


//--------------------- .nv.constant0.bgemm_0_conv2d_0_fused_hfuse --------------------------
	.section	.nv.constant0.bgemm_0_conv2d_0_fused_hfuse,"a",@progbits
	.sectionflags	@""
	.align	4
.nv.constant0.bgemm_0_conv2d_0_fused_hfuse:
	.zero		944


//--------------------- SYMBOLS --------------------------

	.type		.nv.reservedSmem.offset0,@object
	.size		.nv.reservedSmem.offset0,0x4
	.type		.nv.reservedSmem.cap,@object
	.size		.nv.reservedSmem.cap,0x4
	.type		vprintf,@function
